//
// Generated by NVIDIA NVVM Compiler
//
// Compiler Build ID: CL-36424714
// Cuda compilation tools, release 13.0, V13.0.88
// Based on NVVM 20.0.0
//

.version 9.0
.target sm_100
.address_size 64

	// .globl	_Z23joseph3d_lm_cuda_kernelPfS_S_S_S_S_yjjj

.visible .entry _Z23joseph3d_lm_cuda_kernelPfS_S_S_S_S_yjjj(
	.param .u64 .ptr .align 1 _Z23joseph3d_lm_cuda_kernelPfS_S_S_S_S_yjjj_param_0,
	.param .u64 .ptr .align 1 _Z23joseph3d_lm_cuda_kernelPfS_S_S_S_S_yjjj_param_1,
	.param .u64 .ptr .align 1 _Z23joseph3d_lm_cuda_kernelPfS_S_S_S_S_yjjj_param_2,
	.param .u64 .ptr .align 1 _Z23joseph3d_lm_cuda_kernelPfS_S_S_S_S_yjjj_param_3,
	.param .u64 .ptr .align 1 _Z23joseph3d_lm_cuda_kernelPfS_S_S_S_S_yjjj_param_4,
	.param .u64 .ptr .align 1 _Z23joseph3d_lm_cuda_kernelPfS_S_S_S_S_yjjj_param_5,
	.param .u64 _Z23joseph3d_lm_cuda_kernelPfS_S_S_S_S_yjjj_param_6,
	.param .u32 _Z23joseph3d_lm_cuda_kernelPfS_S_S_S_S_yjjj_param_7,
	.param .u32 _Z23joseph3d_lm_cuda_kernelPfS_S_S_S_S_yjjj_param_8,
	.param .u32 _Z23joseph3d_lm_cuda_kernelPfS_S_S_S_S_yjjj_param_9
)
{
	.reg .pred 	%p<88>;
	.reg .b16 	%rs<3>;
	.reg .b32 	%r<78>;
	.reg .b32 	%f<224>;
	.reg .b64 	%rd<62>;

	ld.param.u64 	%rd5, [_Z23joseph3d_lm_cuda_kernelPfS_S_S_S_S_yjjj_param_0];
	ld.param.u64 	%rd6, [_Z23joseph3d_lm_cuda_kernelPfS_S_S_S_S_yjjj_param_1];
	ld.param.u64 	%rd10, [_Z23joseph3d_lm_cuda_kernelPfS_S_S_S_S_yjjj_param_2];
	ld.param.u64 	%rd9, [_Z23joseph3d_lm_cuda_kernelPfS_S_S_S_S_yjjj_param_5];
	ld.param.u64 	%rd11, [_Z23joseph3d_lm_cuda_kernelPfS_S_S_S_S_yjjj_param_6];
	ld.param.u32 	%r29, [_Z23joseph3d_lm_cuda_kernelPfS_S_S_S_S_yjjj_param_7];
	ld.param.u32 	%r30, [_Z23joseph3d_lm_cuda_kernelPfS_S_S_S_S_yjjj_param_8];
	ld.param.u32 	%r31, [_Z23joseph3d_lm_cuda_kernelPfS_S_S_S_S_yjjj_param_9];
	cvta.to.global.u64 	%rd1, %rd10;
	mov.u32 	%r32, %ntid.x;
	mov.u32 	%r33, %ctaid.x;
	mov.u32 	%r34, %tid.x;
	mad.lo.s32 	%r35, %r32, %r33, %r34;
	cvt.u64.u32 	%rd2, %r35;
	setp.le.u64 	%p12, %rd11, %rd2;
	@%p12 bra 	$L__BB0_42;
	cvta.to.global.u64 	%rd12, %rd5;
	cvta.to.global.u64 	%rd13, %rd9;
	cvta.to.global.u64 	%rd14, %rd6;
	shl.b64 	%rd15, %rd2, 2;
	add.s64 	%rd3, %rd13, %rd15;
	mov.b32 	%r36, 0;
	st.global.u32 	[%rd3], %r36;
	mul.lo.s64 	%rd16, %rd2, 12;
	add.s64 	%rd17, %rd14, %rd16;
	ld.global.f32 	%f50, [%rd17];
	add.s64 	%rd4, %rd12, %rd16;
	ld.global.f32 	%f51, [%rd4];
	sub.f32 	%f1, %f50, %f51;
	ld.global.f32 	%f52, [%rd17+4];
	ld.global.f32 	%f53, [%rd4+4];
	sub.f32 	%f2, %f52, %f53;
	ld.global.f32 	%f54, [%rd17+8];
	ld.global.f32 	%f55, [%rd4+8];
	sub.f32 	%f3, %f54, %f55;
	mul.f32 	%f56, %f1, %f1;
	mul.f32 	%f57, %f2, %f2;
	mul.f32 	%f58, %f3, %f3;
	add.f32 	%f59, %f56, %f57;
	add.f32 	%f60, %f59, %f58;
	div.rn.f32 	%f4, %f56, %f60;
	div.rn.f32 	%f5, %f57, %f60;
	div.rn.f32 	%f6, %f58, %f60;
	setp.ltu.f32 	%p13, %f5, %f4;
	setp.ltu.f32 	%p14, %f5, %f6;
	or.pred  	%p1, %p13, %p14;
	setp.ge.f32 	%p15, %f6, %f4;
	setp.ge.f32 	%p16, %f6, %f5;
	and.pred  	%p2, %p15, %p16;
	selp.b16 	%rs2, 2, 0, %p2;
	selp.b16 	%rs1, %rs2, 1, %p1;
	setp.ne.s16 	%p17, %rs1, 0;
	mov.f32 	%f211, 0f00000000;
	@%p17 bra 	$L__BB0_14;
	setp.eq.s32 	%p18, %r29, 0;
	mov.f32 	%f204, 0f00000000;
	@%p18 bra 	$L__BB0_13;
	neg.s32 	%r72, %r29;
	mov.f32 	%f204, 0f00000000;
	mov.b32 	%r71, 0;
	mov.u32 	%r73, %r71;
$L__BB0_4:
	ld.param.u64 	%rd58, [_Z23joseph3d_lm_cuda_kernelPfS_S_S_S_S_yjjj_param_4];
	ld.param.u64 	%rd55, [_Z23joseph3d_lm_cuda_kernelPfS_S_S_S_S_yjjj_param_3];
	ld.global.f32 	%f63, [%rd4+4];
	cvta.to.global.u64 	%rd18, %rd55;
	ld.global.f32 	%f64, [%rd18];
	cvt.rn.f32.u32 	%f65, %r73;
	cvta.to.global.u64 	%rd19, %rd58;
	ld.global.f32 	%f66, [%rd19];
	fma.rn.f32 	%f67, %f66, %f65, %f64;
	ld.global.f32 	%f68, [%rd4];
	sub.f32 	%f69, %f67, %f68;
	mul.f32 	%f70, %f2, %f69;
	div.rn.f32 	%f71, %f70, %f1;
	add.f32 	%f72, %f63, %f71;
	ld.global.f32 	%f73, [%rd4+8];
	mul.f32 	%f74, %f3, %f69;
	div.rn.f32 	%f75, %f74, %f1;
	add.f32 	%f76, %f73, %f75;
	ld.global.f32 	%f77, [%rd18+4];
	sub.f32 	%f78, %f72, %f77;
	ld.global.f32 	%f79, [%rd19+4];
	div.rn.f32 	%f80, %f78, %f79;
	cvt.rmi.f32.f32 	%f81, %f80;
	cvt.rzi.s32.f32 	%r5, %f81;
	ld.global.f32 	%f82, [%rd18+8];
	sub.f32 	%f83, %f76, %f82;
	ld.global.f32 	%f84, [%rd19+8];
	div.rn.f32 	%f85, %f83, %f84;
	cvt.rmi.f32.f32 	%f86, %f85;
	cvt.rzi.s32.f32 	%r6, %f86;
	add.s32 	%r7, %r6, 1;
	cvt.rn.f32.s32 	%f87, %r5;
	fma.rn.f32 	%f88, %f79, %f87, %f77;
	sub.f32 	%f89, %f72, %f88;
	div.rn.f32 	%f8, %f89, %f79;
	cvt.rn.f32.s32 	%f90, %r6;
	fma.rn.f32 	%f91, %f84, %f90, %f82;
	sub.f32 	%f92, %f76, %f91;
	div.rn.f32 	%f9, %f92, %f84;
	setp.gt.s32 	%p19, %r5, -1;
	setp.lt.u32 	%p20, %r5, %r30;
	and.pred  	%p3, %p19, %p20;
	setp.gt.s32 	%p21, %r6, -1;
	setp.lt.u32 	%p22, %r6, %r31;
	and.pred  	%p4, %p21, %p22;
	and.pred  	%p24, %p3, %p4;
	not.pred 	%p25, %p24;
	@%p25 bra 	$L__BB0_6;
	add.s32 	%r38, %r5, %r71;
	mad.lo.s32 	%r39, %r38, %r31, %r6;
	mul.wide.u32 	%rd20, %r39, 4;
	add.s64 	%rd21, %rd1, %rd20;
	ld.global.f32 	%f93, [%rd21];
	mov.f32 	%f94, 0f3F800000;
	sub.f32 	%f95, %f94, %f8;
	mul.f32 	%f96, %f95, %f93;
	sub.f32 	%f97, %f94, %f9;
	fma.rn.f32 	%f204, %f97, %f96, %f204;
	st.global.f32 	[%rd3], %f204;
$L__BB0_6:
	setp.gt.s32 	%p26, %r5, -2;
	add.s32 	%r40, %r5, 1;
	setp.lt.u32 	%p27, %r40, %r30;
	and.pred  	%p5, %p26, %p27;
	and.pred  	%p28, %p5, %p4;
	not.pred 	%p29, %p28;
	@%p29 bra 	$L__BB0_8;
	add.s32 	%r41, %r5, %r71;
	mad.lo.s32 	%r42, %r31, %r41, %r31;
	add.s32 	%r43, %r6, %r42;
	mul.wide.u32 	%rd22, %r43, 4;
	add.s64 	%rd23, %rd1, %rd22;
	ld.global.f32 	%f98, [%rd23];
	mul.f32 	%f99, %f8, %f98;
	mov.f32 	%f100, 0f3F800000;
	sub.f32 	%f101, %f100, %f9;
	fma.rn.f32 	%f204, %f101, %f99, %f204;
	st.global.f32 	[%rd3], %f204;
$L__BB0_8:
	setp.lt.s32 	%p30, %r6, -1;
	not.pred 	%p31, %p3;
	or.pred  	%p32, %p31, %p30;
	setp.ge.u32 	%p33, %r7, %r31;
	or.pred  	%p34, %p32, %p33;
	@%p34 bra 	$L__BB0_10;
	add.s32 	%r44, %r5, %r71;
	mad.lo.s32 	%r45, %r44, %r31, %r7;
	mul.wide.u32 	%rd24, %r45, 4;
	add.s64 	%rd25, %rd1, %rd24;
	ld.global.f32 	%f102, [%rd25];
	mov.f32 	%f103, 0f3F800000;
	sub.f32 	%f104, %f103, %f8;
	mul.f32 	%f105, %f104, %f102;
	fma.rn.f32 	%f204, %f9, %f105, %f204;
	st.global.f32 	[%rd3], %f204;
$L__BB0_10:
	setp.ge.u32 	%p35, %r7, %r31;
	setp.lt.s32 	%p36, %r6, -1;
	not.pred 	%p37, %p5;
	or.pred  	%p38, %p37, %p36;
	or.pred  	%p39, %p38, %p35;
	@%p39 bra 	$L__BB0_12;
	add.s32 	%r46, %r5, %r71;
	mad.lo.s32 	%r47, %r31, %r46, %r31;
	add.s32 	%r48, %r7, %r47;
	mul.wide.u32 	%rd26, %r48, 4;
	add.s64 	%rd27, %rd1, %rd26;
	ld.global.f32 	%f106, [%rd27];
	mul.f32 	%f107, %f8, %f106;
	fma.rn.f32 	%f204, %f9, %f107, %f204;
	st.global.f32 	[%rd3], %f204;
$L__BB0_12:
	add.s32 	%r73, %r73, 1;
	add.s32 	%r72, %r72, 1;
	setp.ne.s32 	%p40, %r72, 0;
	add.s32 	%r71, %r71, %r30;
	@%p40 bra 	$L__BB0_4;
$L__BB0_13:
	sqrt.rn.f32 	%f108, %f4;
	div.rn.f32 	%f211, %f204, %f108;
	st.global.f32 	[%rd3], %f211;
$L__BB0_14:
	@%p1 bra 	$L__BB0_27;
	setp.eq.s32 	%p41, %r30, 0;
	@%p41 bra 	$L__BB0_26;
	neg.s32 	%r74, %r30;
	mov.b32 	%r75, 0;
$L__BB0_17:
	ld.param.u64 	%rd59, [_Z23joseph3d_lm_cuda_kernelPfS_S_S_S_S_yjjj_param_4];
	ld.param.u64 	%rd56, [_Z23joseph3d_lm_cuda_kernelPfS_S_S_S_S_yjjj_param_3];
	ld.global.f32 	%f109, [%rd4];
	cvta.to.global.u64 	%rd28, %rd56;
	ld.global.f32 	%f110, [%rd28+4];
	cvt.rn.f32.u32 	%f111, %r75;
	cvta.to.global.u64 	%rd29, %rd59;
	ld.global.f32 	%f112, [%rd29+4];
	fma.rn.f32 	%f113, %f112, %f111, %f110;
	ld.global.f32 	%f114, [%rd4+4];
	sub.f32 	%f115, %f113, %f114;
	mul.f32 	%f116, %f1, %f115;
	div.rn.f32 	%f117, %f116, %f2;
	add.f32 	%f118, %f109, %f117;
	ld.global.f32 	%f119, [%rd4+8];
	mul.f32 	%f120, %f3, %f115;
	div.rn.f32 	%f121, %f120, %f2;
	add.f32 	%f122, %f119, %f121;
	ld.global.f32 	%f123, [%rd28];
	sub.f32 	%f124, %f118, %f123;
	ld.global.f32 	%f125, [%rd29];
	div.rn.f32 	%f126, %f124, %f125;
	cvt.rmi.f32.f32 	%f127, %f126;
	cvt.rzi.s32.f32 	%r14, %f127;
	add.s32 	%r15, %r14, 1;
	ld.global.f32 	%f128, [%rd28+8];
	sub.f32 	%f129, %f122, %f128;
	ld.global.f32 	%f130, [%rd29+8];
	div.rn.f32 	%f131, %f129, %f130;
	cvt.rmi.f32.f32 	%f132, %f131;
	cvt.rzi.s32.f32 	%r16, %f132;
	add.s32 	%r17, %r16, 1;
	cvt.rn.f32.s32 	%f133, %r14;
	fma.rn.f32 	%f134, %f125, %f133, %f123;
	sub.f32 	%f135, %f118, %f134;
	div.rn.f32 	%f22, %f135, %f125;
	cvt.rn.f32.s32 	%f136, %r16;
	fma.rn.f32 	%f137, %f130, %f136, %f128;
	sub.f32 	%f138, %f122, %f137;
	div.rn.f32 	%f23, %f138, %f130;
	setp.gt.s32 	%p42, %r14, -1;
	setp.lt.u32 	%p43, %r14, %r29;
	and.pred  	%p6, %p42, %p43;
	setp.gt.s32 	%p44, %r16, -1;
	setp.lt.u32 	%p45, %r16, %r31;
	and.pred  	%p7, %p44, %p45;
	and.pred  	%p47, %p6, %p7;
	not.pred 	%p48, %p47;
	@%p48 bra 	$L__BB0_19;
	mad.lo.s32 	%r50, %r14, %r30, %r75;
	mad.lo.s32 	%r51, %r50, %r31, %r16;
	mul.wide.u32 	%rd30, %r51, 4;
	add.s64 	%rd31, %rd1, %rd30;
	ld.global.f32 	%f139, [%rd31];
	mov.f32 	%f140, 0f3F800000;
	sub.f32 	%f141, %f140, %f22;
	mul.f32 	%f142, %f141, %f139;
	sub.f32 	%f143, %f140, %f23;
	fma.rn.f32 	%f211, %f143, %f142, %f211;
	st.global.f32 	[%rd3], %f211;
$L__BB0_19:
	setp.gt.s32 	%p49, %r14, -2;
	setp.lt.u32 	%p50, %r15, %r29;
	and.pred  	%p8, %p49, %p50;
	and.pred  	%p51, %p8, %p7;
	not.pred 	%p52, %p51;
	@%p52 bra 	$L__BB0_21;
	mad.lo.s32 	%r52, %r15, %r30, %r75;
	mad.lo.s32 	%r53, %r52, %r31, %r16;
	mul.wide.u32 	%rd32, %r53, 4;
	add.s64 	%rd33, %rd1, %rd32;
	ld.global.f32 	%f144, [%rd33];
	mul.f32 	%f145, %f22, %f144;
	mov.f32 	%f146, 0f3F800000;
	sub.f32 	%f147, %f146, %f23;
	fma.rn.f32 	%f211, %f147, %f145, %f211;
	st.global.f32 	[%rd3], %f211;
$L__BB0_21:
	setp.lt.s32 	%p53, %r16, -1;
	not.pred 	%p54, %p6;
	or.pred  	%p55, %p54, %p53;
	setp.ge.u32 	%p56, %r17, %r31;
	or.pred  	%p57, %p55, %p56;
	@%p57 bra 	$L__BB0_23;
	mad.lo.s32 	%r54, %r14, %r30, %r75;
	mad.lo.s32 	%r55, %r54, %r31, %r17;
	mul.wide.u32 	%rd34, %r55, 4;
	add.s64 	%rd35, %rd1, %rd34;
	ld.global.f32 	%f148, [%rd35];
	mov.f32 	%f149, 0f3F800000;
	sub.f32 	%f150, %f149, %f22;
	mul.f32 	%f151, %f150, %f148;
	fma.rn.f32 	%f211, %f23, %f151, %f211;
	st.global.f32 	[%rd3], %f211;
$L__BB0_23:
	setp.ge.u32 	%p58, %r17, %r31;
	setp.lt.s32 	%p59, %r16, -1;
	not.pred 	%p60, %p8;
	or.pred  	%p61, %p60, %p59;
	or.pred  	%p62, %p61, %p58;
	@%p62 bra 	$L__BB0_25;
	mad.lo.s32 	%r56, %r15, %r30, %r75;
	mad.lo.s32 	%r57, %r56, %r31, %r17;
	mul.wide.u32 	%rd36, %r57, 4;
	add.s64 	%rd37, %rd1, %rd36;
	ld.global.f32 	%f152, [%rd37];
	mul.f32 	%f153, %f22, %f152;
	fma.rn.f32 	%f211, %f23, %f153, %f211;
	st.global.f32 	[%rd3], %f211;
$L__BB0_25:
	add.s32 	%r75, %r75, 1;
	add.s32 	%r74, %r74, 1;
	setp.ne.s32 	%p63, %r74, 0;
	@%p63 bra 	$L__BB0_17;
$L__BB0_26:
	sqrt.rn.f32 	%f154, %f5;
	div.rn.f32 	%f211, %f211, %f154;
	st.global.f32 	[%rd3], %f211;
$L__BB0_27:
	and.pred  	%p64, %p1, %p2;
	not.pred 	%p65, %p64;
	@%p65 bra 	$L__BB0_41;
	setp.eq.s32 	%p66, %r31, 0;
	@%p66 bra 	$L__BB0_40;
	neg.s32 	%r76, %r31;
	mov.b32 	%r77, 0;
	cvt.u32.u16 	%r59, %rs1;
	mul.wide.u32 	%rd39, %r59, 4;
	add.s64 	%rd43, %rd4, %rd39;
$L__BB0_30:
	ld.param.u64 	%rd60, [_Z23joseph3d_lm_cuda_kernelPfS_S_S_S_S_yjjj_param_4];
	ld.param.u64 	%rd57, [_Z23joseph3d_lm_cuda_kernelPfS_S_S_S_S_yjjj_param_3];
	ld.global.f32 	%f155, [%rd4];
	cvta.to.global.u64 	%rd38, %rd57;
	add.s64 	%rd40, %rd38, %rd39;
	ld.global.f32 	%f156, [%rd40];
	cvt.rn.f32.u32 	%f157, %r77;
	cvta.to.global.u64 	%rd41, %rd60;
	add.s64 	%rd42, %rd41, %rd39;
	ld.global.f32 	%f158, [%rd42];
	fma.rn.f32 	%f159, %f158, %f157, %f156;
	ld.global.f32 	%f160, [%rd43];
	sub.f32 	%f161, %f159, %f160;
	mul.f32 	%f162, %f1, %f161;
	div.rn.f32 	%f163, %f162, %f3;
	add.f32 	%f164, %f155, %f163;
	ld.global.f32 	%f165, [%rd4+4];
	mul.f32 	%f166, %f2, %f161;
	div.rn.f32 	%f167, %f166, %f3;
	add.f32 	%f168, %f165, %f167;
	ld.global.f32 	%f169, [%rd38];
	sub.f32 	%f170, %f164, %f169;
	ld.global.f32 	%f171, [%rd41];
	div.rn.f32 	%f172, %f170, %f171;
	cvt.rmi.f32.f32 	%f173, %f172;
	cvt.rzi.s32.f32 	%r23, %f173;
	add.s32 	%r24, %r23, 1;
	ld.global.f32 	%f174, [%rd38+4];
	sub.f32 	%f175, %f168, %f174;
	ld.global.f32 	%f176, [%rd41+4];
	div.rn.f32 	%f177, %f175, %f176;
	cvt.rmi.f32.f32 	%f178, %f177;
	cvt.rzi.s32.f32 	%r25, %f178;
	cvt.rn.f32.s32 	%f179, %r23;
	fma.rn.f32 	%f180, %f171, %f179, %f169;
	sub.f32 	%f181, %f164, %f180;
	div.rn.f32 	%f36, %f181, %f171;
	cvt.rn.f32.s32 	%f182, %r25;
	fma.rn.f32 	%f183, %f176, %f182, %f174;
	sub.f32 	%f184, %f168, %f183;
	div.rn.f32 	%f37, %f184, %f176;
	setp.gt.s32 	%p67, %r23, -1;
	setp.lt.u32 	%p68, %r23, %r29;
	and.pred  	%p9, %p67, %p68;
	setp.gt.s32 	%p69, %r25, -1;
	setp.lt.u32 	%p70, %r25, %r30;
	and.pred  	%p10, %p69, %p70;
	and.pred  	%p72, %p9, %p10;
	not.pred 	%p73, %p72;
	@%p73 bra 	$L__BB0_32;
	mad.lo.s32 	%r60, %r23, %r30, %r25;
	mad.lo.s32 	%r61, %r60, %r31, %r77;
	mul.wide.u32 	%rd44, %r61, 4;
	add.s64 	%rd45, %rd1, %rd44;
	ld.global.f32 	%f185, [%rd45];
	mov.f32 	%f186, 0f3F800000;
	sub.f32 	%f187, %f186, %f36;
	mul.f32 	%f188, %f187, %f185;
	sub.f32 	%f189, %f186, %f37;
	fma.rn.f32 	%f211, %f189, %f188, %f211;
	st.global.f32 	[%rd3], %f211;
$L__BB0_32:
	setp.gt.s32 	%p74, %r23, -2;
	setp.lt.u32 	%p75, %r24, %r29;
	and.pred  	%p11, %p74, %p75;
	and.pred  	%p76, %p11, %p10;
	not.pred 	%p77, %p76;
	@%p77 bra 	$L__BB0_34;
	mad.lo.s32 	%r62, %r24, %r30, %r25;
	mad.lo.s32 	%r63, %r62, %r31, %r77;
	mul.wide.u32 	%rd46, %r63, 4;
	add.s64 	%rd47, %rd1, %rd46;
	ld.global.f32 	%f190, [%rd47];
	mul.f32 	%f191, %f36, %f190;
	mov.f32 	%f192, 0f3F800000;
	sub.f32 	%f193, %f192, %f37;
	fma.rn.f32 	%f211, %f193, %f191, %f211;
	st.global.f32 	[%rd3], %f211;
$L__BB0_34:
	not.pred 	%p78, %p9;
	@%p78 bra 	$L__BB0_37;
	setp.lt.s32 	%p79, %r25, -1;
	add.s32 	%r64, %r25, 1;
	setp.ge.u32 	%p80, %r64, %r30;
	or.pred  	%p81, %p79, %p80;
	@%p81 bra 	$L__BB0_37;
	mad.lo.s32 	%r65, %r23, %r30, %r25;
	mad.lo.s32 	%r66, %r31, %r65, %r31;
	add.s32 	%r67, %r77, %r66;
	mul.wide.u32 	%rd48, %r67, 4;
	add.s64 	%rd49, %rd1, %rd48;
	ld.global.f32 	%f194, [%rd49];
	mov.f32 	%f195, 0f3F800000;
	sub.f32 	%f196, %f195, %f36;
	mul.f32 	%f197, %f196, %f194;
	fma.rn.f32 	%f211, %f37, %f197, %f211;
	st.global.f32 	[%rd3], %f211;
$L__BB0_37:
	setp.lt.s32 	%p82, %r25, -1;
	not.pred 	%p83, %p11;
	or.pred  	%p84, %p83, %p82;
	add.s32 	%r26, %r25, 1;
	setp.ge.u32 	%p85, %r26, %r30;
	or.pred  	%p86, %p84, %p85;
	@%p86 bra 	$L__BB0_39;
	mad.lo.s32 	%r68, %r24, %r30, %r26;
	mad.lo.s32 	%r69, %r68, %r31, %r77;
	mul.wide.u32 	%rd50, %r69, 4;
	add.s64 	%rd51, %rd1, %rd50;
	ld.global.f32 	%f198, [%rd51];
	mul.f32 	%f199, %f36, %f198;
	fma.rn.f32 	%f211, %f37, %f199, %f211;
	st.global.f32 	[%rd3], %f211;
$L__BB0_39:
	add.s32 	%r77, %r77, 1;
	add.s32 	%r76, %r76, 1;
	setp.ne.s32 	%p87, %r76, 0;
	@%p87 bra 	$L__BB0_30;
$L__BB0_40:
	sqrt.rn.f32 	%f200, %f6;
	div.rn.f32 	%f211, %f211, %f200;
	st.global.f32 	[%rd3], %f211;
$L__BB0_41:
	ld.param.u64 	%rd61, [_Z23joseph3d_lm_cuda_kernelPfS_S_S_S_S_yjjj_param_4];
	cvta.to.global.u64 	%rd52, %rd61;
	cvt.u32.u16 	%r70, %rs1;
	mul.wide.u32 	%rd53, %r70, 4;
	add.s64 	%rd54, %rd52, %rd53;
	ld.global.f32 	%f201, [%rd54];
	mul.f32 	%f202, %f201, %f211;
	st.global.f32 	[%rd3], %f202;
$L__BB0_42:
	ret;

}


// ===== COMPILED SASS (sm_100) =====

	.target	sm_100

	.elftype	@"ET_EXEC"


//--------------------- .note.nv.tkinfo           --------------------------
	.section	.note.nv.tkinfo,"",@"SHT_NOTE"
	.sectionflags	@"SHF_NOTE_NV_TKINFO"
	.tkinfo
        /*0018*/ 	.word	0x00000002
        /*0030*/ 	.string	""
        /*0030*/ 	.string	"ptxas"
        /*0030*/ 	.string	"Cuda compilation tools, release 13.0, V13.0.88"
        /*0030*/ 	.string	"Build cuda_13.0.r13.0/compiler.36424714_0"
        /*0030*/ 	.string	"-arch sm_100 -m 64 "



//--------------------- .note.nv.cuinfo           --------------------------
	.section	.note.nv.cuinfo,"",@"SHT_NOTE"
	.sectionflags	@"SHF_NOTE_NV_CUINFO"
        /*0018*/ 	.short	0x0002
        /*001a*/ 	.short	0x0064
        /*001c*/ 	.short	0x0082
	.zero		2


//--------------------- .nv.info                  --------------------------
	.section	.nv.info,"",@"SHT_CUDA_INFO"
	.align	4


	//----- nvinfo : EIATTR_REGCOUNT
	.align		4
        /*0000*/ 	.byte	0x04, 0x2f
        /*0002*/ 	.short	(.L_1 - .L_0)
	.align		4
.L_0:
        /*0004*/ 	.word	index@(_Z23joseph3d_lm_cuda_kernelPfS_S_S_S_S_yjjj)
        /*0008*/ 	.word	0x00000026


	//----- nvinfo : EIATTR_FRAME_SIZE
	.align		4
.L_1:
        /*000c*/ 	.byte	0x04, 0x11
        /*000e*/ 	.short	(.L_3 - .L_2)
	.align		4
.L_2:
        /*0010*/ 	.word	index@($__internal_1_$__cuda_sm3x_div_rn_noftz_f32_slowpath)
        /*0014*/ 	.word	0x00000000


	//----- nvinfo : EIATTR_FRAME_SIZE
	.align		4
.L_3:
        /*0018*/ 	.byte	0x04, 0x11
        /*001a*/ 	.short	(.L_5 - .L_4)
	.align		4
.L_4:
        /*001c*/ 	.word	index@($__internal_0_$__cuda_sm20_sqrt_rn_f32_slowpath)
        /*0020*/ 	.word	0x00000000


	//----- nvinfo : EIATTR_FRAME_SIZE
	.align		4
.L_5:
        /*0024*/ 	.byte	0x04, 0x11
        /*0026*/ 	.short	(.L_7 - .L_6)
	.align		4
.L_6:
        /*0028*/ 	.word	index@(_Z23joseph3d_lm_cuda_kernelPfS_S_S_S_S_yjjj)
        /*002c*/ 	.word	0x00000000


	//----- nvinfo : EIATTR_MIN_STACK_SIZE
	.align		4
.L_7:
        /*0030*/ 	.byte	0x04, 0x12
        /*0032*/ 	.short	(.L_9 - .L_8)
	.align		4
.L_8:
        /*0034*/ 	.word	index@(_Z23joseph3d_lm_cuda_kernelPfS_S_S_S_S_yjjj)
        /*0038*/ 	.word	0x00000000
.L_9:


//--------------------- .nv.compat                --------------------------
	.section	.nv.compat,"",@"SHT_CUDA_COMPAT_INFO"
	.align	4
        /*0000*/ 	.byte	0x02, 0x09, 0x00, 0x00, 0x02, 0x02, 0x01, 0x00, 0x02, 0x05, 0x05, 0x00, 0x03, 0x07, 0x01, 0x01
        /*0010*/ 	.byte	0x02, 0x03, 0x00, 0x00, 0x02, 0x06, 0x01, 0x00, 0x04, 0x0b, 0x08, 0x00, 0x01, 0x00, 0x00, 0x00
        /*0020*/ 	.byte	0x00, 0x00, 0x00, 0x00


//--------------------- .nv.info._Z23joseph3d_lm_cuda_kernelPfS_S_S_S_S_yjjj --------------------------
	.section	.nv.info._Z23joseph3d_lm_cuda_kernelPfS_S_S_S_S_yjjj,"",@"SHT_CUDA_INFO"
	.sectionflags	@""
	.align	4


	//----- nvinfo : EIATTR_CUDA_API_VERSION
	.align		4
        /*0000*/ 	.byte	0x04, 0x37
        /*0002*/ 	.short	(.L_11 - .L_10)
.L_10:
        /*0004*/ 	.word	0x00000082


	//----- nvinfo : EIATTR_KPARAM_INFO
	.align		4
.L_11:
        /*0008*/ 	.byte	0x04, 0x17
        /*000a*/ 	.short	(.L_13 - .L_12)
.L_12:
        /*000c*/ 	.word	0x00000000
        /*0010*/ 	.short	0x0009
        /*0012*/ 	.short	0x0040
        /*0014*/ 	.byte	0x00, 0xf0, 0x11, 0x00


	//----- nvinfo : EIATTR_KPARAM_INFO
	.align		4
.L_13:
        /*0018*/ 	.byte	0x04, 0x17
        /*001a*/ 	.short	(.L_15 - .L_14)
.L_14:
        /*001c*/ 	.word	0x00000000
        /*0020*/ 	.short	0x0008
        /*0022*/ 	.short	0x003c
        /*0024*/ 	.byte	0x00, 0xf0, 0x11, 0x00


	//----- nvinfo : EIATTR_KPARAM_INFO
	.align		4
.L_15:
        /*0028*/ 	.byte	0x04, 0x17
        /*002a*/ 	.short	(.L_17 - .L_16)
.L_16:
        /*002c*/ 	.word	0x00000000
        /*0030*/ 	.short	0x0007
        /*0032*/ 	.short	0x0038
        /*0034*/ 	.byte	0x00, 0xf0, 0x11, 0x00


	//----- nvinfo : EIATTR_KPARAM_INFO
	.align		4
.L_17:
        /*0038*/ 	.byte	0x04, 0x17
        /*003a*/ 	.short	(.L_19 - .L_18)
.L_18:
        /*003c*/ 	.word	0x00000000
        /*0040*/ 	.short	0x0006
        /*0042*/ 	.short	0x0030
        /*0044*/ 	.byte	0x00, 0xf0, 0x21, 0x00


	//----- nvinfo : EIATTR_KPARAM_INFO
	.align		4
.L_19:
        /*0048*/ 	.byte	0x04, 0x17
        /*004a*/ 	.short	(.L_21 - .L_20)
.L_20:
        /*004c*/ 	.word	0x00000000
        /*0050*/ 	.short	0x0005
        /*0052*/ 	.short	0x0028
        /*0054*/ 	.byte	0x00, 0xf5, 0x21, 0x00


	//----- nvinfo : EIATTR_KPARAM_INFO
	.align		4
.L_21:
        /*0058*/ 	.byte	0x04, 0x17
        /*005a*/ 	.short	(.L_23 - .L_22)
.L_22:
        /*005c*/ 	.word	0x00000000
        /*0060*/ 	.short	0x0004
        /*0062*/ 	.short	0x0020
        /*0064*/ 	.byte	0x00, 0xf5, 0x21, 0x00


	//----- nvinfo : EIATTR_KPARAM_INFO
	.align		4
.L_23:
        /*0068*/ 	.byte	0x04, 0x17
        /*006a*/ 	.short	(.L_25 - .L_24)
.L_24:
        /*006c*/ 	.word	0x00000000
        /*0070*/ 	.short	0x0003
        /*0072*/ 	.short	0x0018
        /*0074*/ 	.byte	0x00, 0xf5, 0x21, 0x00


	//----- nvinfo : EIATTR_KPARAM_INFO
	.align		4
.L_25:
        /*0078*/ 	.byte	0x04, 0x17
        /*007a*/ 	.short	(.L_27 - .L_26)
.L_26:
        /*007c*/ 	.word	0x00000000
        /*0080*/ 	.short	0x0002
        /*0082*/ 	.short	0x0010
        /*0084*/ 	.byte	0x00, 0xf5, 0x21, 0x00


	//----- nvinfo : EIATTR_KPARAM_INFO
	.align		4
.L_27:
        /*0088*/ 	.byte	0x04, 0x17
        /*008a*/ 	.short	(.L_29 - .L_28)
.L_28:
        /*008c*/ 	.word	0x00000000
        /*0090*/ 	.short	0x0001
        /*0092*/ 	.short	0x0008
        /*0094*/ 	.byte	0x00, 0xf5, 0x21, 0x00


	//----- nvinfo : EIATTR_KPARAM_INFO
	.align		4
.L_29:
        /*0098*/ 	.byte	0x04, 0x17
        /*009a*/ 	.short	(.L_31 - .L_30)
.L_30:
        /*009c*/ 	.word	0x00000000
        /*00a0*/ 	.short	0x0000
        /*00a2*/ 	.short	0x0000
        /*00a4*/ 	.byte	0x00, 0xf5, 0x21, 0x00


	//----- nvinfo : EIATTR_SPARSE_MMA_MASK
	.align		4
.L_31:
        /*00a8*/ 	.byte	0x03, 0x50
        /*00aa*/ 	.short	0x0000


	//----- nvinfo : EIATTR_MAXREG_COUNT
	.align		4
        /*00ac*/ 	.byte	0x03, 0x1b
        /*00ae*/ 	.short	0x00ff


	//----- nvinfo : EIATTR_MERCURY_ISA_VERSION
	.align		4
        /*00b0*/ 	.byte	0x03, 0x5f
        /*00b2*/ 	.short	0x0101


	//----- nvinfo : EIATTR_VRC_CTA_INIT_COUNT
	.align		4
        /*00b4*/ 	.byte	0x02, 0x4a
	.zero		1
	.zero		1


	//----- nvinfo : EIATTR_EXIT_INSTR_OFFSETS
	.align		4
        /*00b8*/ 	.byte	0x04, 0x1c
        /*00ba*/ 	.short	(.L_33 - .L_32)


	//   ....[0]....
.L_32:
        /*00bc*/ 	.word	0x00000080


	//   ....[1]....
        /*00c0*/ 	.word	0x00002f10


	//----- nvinfo : EIATTR_CRS_STACK_SIZE
	.align		4
.L_33:
        /*00c4*/ 	.byte	0x04, 0x1e
        /*00c6*/ 	.short	(.L_35 - .L_34)
.L_34:
        /*00c8*/ 	.word	0x00000000


	//----- nvinfo : EIATTR_CBANK_PARAM_SIZE
	.align		4
.L_35:
        /*00cc*/ 	.byte	0x03, 0x19
        /*00ce*/ 	.short	0x0044


	//----- nvinfo : EIATTR_PARAM_CBANK
	.align		4
        /*00d0*/ 	.byte	0x04, 0x0a
        /*00d2*/ 	.short	(.L_37 - .L_36)
	.align		4
.L_36:
        /*00d4*/ 	.word	index@(.nv.constant0._Z23joseph3d_lm_cuda_kernelPfS_S_S_S_S_yjjj)
        /*00d8*/ 	.short	0x0380
        /*00da*/ 	.short	0x0044


	//----- nvinfo : EIATTR_SW_WAR
	.align		4
.L_37:
        /*00dc*/ 	.byte	0x04, 0x36
        /*00de*/ 	.short	(.L_39 - .L_38)
.L_38:
        /*00e0*/ 	.word	0x00000008
.L_39:


//--------------------- .nv.callgraph             --------------------------
	.section	.nv.callgraph,"",@"SHT_CUDA_CALLGRAPH"
	.align	4
	.sectionentsize	8
	.align		4
        /*0000*/ 	.word	0x00000000
	.align		4
        /*0004*/ 	.word	0xffffffff
	.align		4
        /*0008*/ 	.word	0x00000000
	.align		4
        /*000c*/ 	.word	0xfffffffe
	.align		4
        /*0010*/ 	.word	0x00000000
	.align		4
        /*0014*/ 	.word	0xfffffffd
	.align		4
        /*0018*/ 	.word	0x00000000
	.align		4
        /*001c*/ 	.word	0xfffffffc


//--------------------- .text._Z23joseph3d_lm_cuda_kernelPfS_S_S_S_S_yjjj --------------------------
	.section	.text._Z23joseph3d_lm_cuda_kernelPfS_S_S_S_S_yjjj,"ax",@progbits
	.align	128
        .global         _Z23joseph3d_lm_cuda_kernelPfS_S_S_S_S_yjjj
        .type           _Z23joseph3d_lm_cuda_kernelPfS_S_S_S_S_yjjj,@function
        .size           _Z23joseph3d_lm_cuda_kernelPfS_S_S_S_S_yjjj,(.L_x_87 - _Z23joseph3d_lm_cuda_kernelPfS_S_S_S_S_yjjj)
        .other          _Z23joseph3d_lm_cuda_kernelPfS_S_S_S_S_yjjj,@"STO_CUDA_ENTRY STV_DEFAULT"
_Z23joseph3d_lm_cuda_kernelPfS_S_S_S_S_yjjj:
.text._Z23joseph3d_lm_cuda_kernelPfS_S_S_S_S_yjjj:
[----:B------:R-:W-:Y:S01]  /*0000*/  LDC R1, c[0x0][0x37c] ;  /* 0x0000df00ff017b82 */ /* 0x000fe20000000800 */
[----:B------:R-:W0:Y:S01]  /*0010*/  S2R R3, SR_CTAID.X ;  /* 0x0000000000037919 */ /* 0x000e220000002500 */
[----:B------:R-:W0:Y:S01]  /*0020*/  LDCU UR4, c[0x0][0x360] ;  /* 0x00006c00ff0477ac */ /* 0x000e220008000800 */
[----:B------:R-:W0:Y:S01]  /*0030*/  S2R R0, SR_TID.X ;  /* 0x0000000000007919 */ /* 0x000e220000002100 */
[----:B------:R-:W1:Y:S01]  /*0040*/  LDCU.64 UR6, c[0x0][0x3b0] ;  /* 0x00007600ff0677ac */ /* 0x000e620008000a00 */
[----:B0-----:R-:W-:-:S05]  /*0050*/  IMAD R3, R3, UR4, R0 ;  /* 0x0000000403037c24 */ /* 0x001fca000f8e0200 */
[----:B-1----:R-:W-:-:S04]  /*0060*/  ISETP.GE.U32.AND P0, PT, R3, UR6, PT ;  /* 0x0000000603007c0c */ /* 0x002fc8000bf06070 */
[----:B------:R-:W-:-:S13]  /*0070*/  ISETP.GE.U32.AND.EX P0, PT, RZ, UR7, PT, P0 ;  /* 0x00000007ff007c0c */ /* 0x000fda000bf06100 */
[----:B------:R-:W-:Y:S05]  /*0080*/  @P0 EXIT ;  /* 0x000000000000094d */ /* 0x000fea0003800000 */
[----:B------:R-:W0:Y:S01]  /*0090*/  LDC.64 R8, c[0x0][0x388] ;  /* 0x0000e200ff087b82 */ /* 0x000e220000000a00 */
[----:B------:R-:W1:Y:S01]  /*00a0*/  LDCU.64 UR8, c[0x0][0x3a8] ;  /* 0x00007500ff0877ac */ /* 0x000e620008000a00 */
[----:B------:R-:W2:Y:S06]  /*00b0*/  LDCU.64 UR6, c[0x0][0x358] ;  /* 0x00006b00ff0677ac */ /* 0x000eac0008000a00 */
[----:B------:R-:W3:Y:S01]  /*00c0*/  LDC.64 R16, c[0x0][0x380] ;  /* 0x0000e000ff107b82 */ /* 0x000ee20000000a00 */
[----:B------:R-:W-:Y:S01]  /*00d0*/  UMOV UR4, URZ ;  /* 0x000000ff00047c82 */ /* 0x000fe20008000000 */
[----:B-1----:R-:W-:-:S04]  /*00e0*/  LEA R18, P0, R3, UR8, 0x2 ;  /* 0x0000000803127c11 */ /* 0x002fc8000f8010ff */
[C---:B------:R-:W-:Y:S01]  /*00f0*/  LEA.HI.X R19, R3.reuse, UR9, RZ, 0x2, P0 ;  /* 0x0000000903137c11 */ /* 0x040fe200080f14ff */
[----:B0-----:R-:W-:-:S04]  /*0100*/  IMAD.WIDE.U32 R8, R3, 0xc, R8 ;  /* 0x0000000c03087825 */ /* 0x001fc800078e0008 */
[----:B--2---:R0:W-:Y:S01]  /*0110*/  STG.E desc[UR6][R18.64], RZ ;  /* 0x000000ff12007986 */ /* 0x0041e2000c101906 */
[----:B------:R-:W-:Y:S01]  /*0120*/  IADD3 R9, PT, PT, R9, UR4, RZ ;  /* 0x0000000409097c10 */ /* 0x000fe2000fffe0ff */
[----:B---3--:R-:W-:-:S04]  /*0130*/  IMAD.WIDE.U32 R16, R3, 0xc, R16 ;  /* 0x0000000c03107825 */ /* 0x008fc800078e0010 */
[----:B------:R-:W2:Y:S01]  /*0140*/  LDG.E R4, desc[UR6][R8.64] ;  /* 0x0000000608047981 */ /* 0x000ea2000c1e1900 */
[----:B------:R-:W-:-:S03]  /*0150*/  IADD3 R17, PT, PT, R17, UR4, RZ ;  /* 0x0000000411117c10 */ /* 0x000fc6000fffe0ff */
[----:B------:R-:W3:Y:S04]  /*0160*/  LDG.E R5, desc[UR6][R8.64+0x4] ;  /* 0x0000040608057981 */ /* 0x000ee8000c1e1900 */
[----:B------:R-:W2:Y:S04]  /*0170*/  LDG.E R3, desc[UR6][R16.64] ;  /* 0x0000000610037981 */ /* 0x000ea8000c1e1900 */
[----:B------:R-:W3:Y:S04]  /*0180*/  LDG.E R0, desc[UR6][R16.64+0x4] ;  /* 0x0000040610007981 */ /* 0x000ee8000c1e1900 */
[----:B------:R-:W4:Y:S04]  /*0190*/  LDG.E R6, desc[UR6][R8.64+0x8] ;  /* 0x0000080608067981 */ /* 0x000f28000c1e1900 */
[----:B------:R-:W4:Y:S01]  /*01a0*/  LDG.E R7, desc[UR6][R16.64+0x8] ;  /* 0x0000080610077981 */ /* 0x000f22000c1e1900 */
[----:B------:R-:W-:Y:S01]  /*01b0*/  BSSY.RECONVERGENT B2, `(.L_x_0) ;  /* 0x0000015000027945 */ /* 0x000fe20003800200 */
[----:B--2---:R-:W-:Y:S01]  /*01c0*/  FADD R4, R4, -R3 ;  /* 0x8000000304047221 */ /* 0x004fe20000000000 */
[----:B---3--:R-:W-:-:S03]  /*01d0*/  FADD R5, R5, -R0 ;  /* 0x8000000005057221 */ /* 0x008fc60000000000 */
[----:B------:R-:W-:Y:S01]  /*01e0*/  FMUL R3, R4, R4 ;  /* 0x0000000404037220 */ /* 0x000fe20000400000 */
[----:B------:R-:W-:Y:S01]  /*01f0*/  FMUL R12, R5, R5 ;  /* 0x00000005050c7220 */ /* 0x000fe20000400000 */
[----:B----4-:R-:W-:-:S03]  /*0200*/  FADD R6, R6, -R7 ;  /* 0x8000000706067221 */ /* 0x010fc60000000000 */
[----:B------:R-:W-:Y:S01]  /*0210*/  FADD R11, R3, R12 ;  /* 0x0000000c030b7221 */ /* 0x000fe20000000000 */
[----:B------:R-:W-:-:S04]  /*0220*/  FMUL R10, R6, R6 ;  /* 0x00000006060a7220 */ /* 0x000fc80000400000 */
[----:B------:R-:W-:-:S04]  /*0230*/  FADD R11, R10, R11 ;  /* 0x0000000b0a0b7221 */ /* 0x000fc80000000000 */
[----:B------:R-:W1:Y:S08]  /*0240*/  MUFU.RCP R0, R11 ;  /* 0x0000000b00007308 */ /* 0x000e700000001000 */
[----:B------:R-:W2:Y:S01]  /*0250*/  FCHK P0, R3, R11 ;  /* 0x0000000b03007302 */ /* 0x000ea20000000000 */
[----:B-1----:R-:W-:-:S04]  /*0260*/  FFMA R7, -R11, R0, 1 ;  /* 0x3f8000000b077423 */ /* 0x002fc80000000100 */
[----:B------:R-:W-:-:S04]  /*0270*/  FFMA R0, R0, R7, R0 ;  /* 0x0000000700007223 */ /* 0x000fc80000000000 */
[----:B------:R-:W-:-:S04]  /*0280*/  FFMA R7, R3, R0, RZ ;  /* 0x0000000003077223 */ /* 0x000fc800000000ff */
[----:B------:R-:W-:-:S04]  /*0290*/  FFMA R2, -R11, R7, R3 ;  /* 0x000000070b027223 */ /* 0x000fc80000000103 */
[----:B------:R-:W-:Y:S01]  /*02a0*/  FFMA R7, R0, R2, R7 ;  /* 0x0000000200077223 */ /* 0x000fe20000000007 */
[----:B0-2---:R-:W-:Y:S06]  /*02b0*/  @!P0 BRA `(.L_x_1) ;  /* 0x0000000000108947 */ /* 0x005fec0003800000 */
[----:B------:R-:W-:Y:S02]  /*02c0*/  MOV R0, R11 ;  /* 0x0000000b00007202 */ /* 0x000fe40000000f00 */
[----:B------:R-:W-:-:S07]  /*02d0*/  MOV R2, 0x2f0 ;  /* 0x000002f000027802 */ /* 0x000fce0000000f00 */
[----:B------:R-:W-:Y:S05]  /*02e0*/  CALL.REL.NOINC `($__internal_1_$__cuda_sm3x_div_rn_noftz_f32_slowpath) ;  /* 0x0000002c00647944 */ /* 0x000fea0003c00000 */
[----:B------:R-:W-:-:S07]  /*02f0*/  MOV R7, R0 ;  /* 0x0000000000077202 */ /* 0x000fce0000000f00 */
.L_x_1:
[----:B------:R-:W-:Y:S05]  /*0300*/  BSYNC.RECONVERGENT B2 ;  /* 0x0000000000027941 */ /* 0x000fea0003800200 */
.L_x_0:
[----:B------:R-:W0:Y:S01]  /*0310*/  MUFU.RCP R0, R11 ;  /* 0x0000000b00007308 */ /* 0x000e220000001000 */
[----:B------:R-:W-:Y:S07]  /*0320*/  BSSY.RECONVERGENT B2, `(.L_x_2) ;  /* 0x000000d000027945 */ /* 0x000fee0003800200 */
[----:B------:R-:W1:Y:S01]  /*0330*/  FCHK P0, R12, R11 ;  /* 0x0000000b0c007302 */ /* 0x000e620000000000 */
[----:B0-----:R-:W-:-:S04]  /*0340*/  FFMA R3, -R11, R0, 1 ;  /* 0x3f8000000b037423 */ /* 0x001fc80000000100 */
[----:B------:R-:W-:-:S04]  /*0350*/  FFMA R9, R0, R3, R0 ;  /* 0x0000000300097223 */ /* 0x000fc80000000000 */
[----:B------:R-:W-:-:S04]  /*0360*/  FFMA R8, R12, R9, RZ ;  /* 0x000000090c087223 */ /* 0x000fc800000000ff */
[----:B------:R-:W-:-:S04]  /*0370*/  FFMA R3, -R11, R8, R12 ;  /* 0x000000080b037223 */ /* 0x000fc8000000010c */
[----:B------:R-:W-:Y:S01]  /*0380*/  FFMA R8, R9, R3, R8 ;  /* 0x0000000309087223 */ /* 0x000fe20000000008 */
[----:B-1----:R-:W-:Y:S06]  /*0390*/  @!P0 BRA `(.L_x_3) ;  /* 0x0000000000148947 */ /* 0x002fec0003800000 */
[----:B------:R-:W-:Y:S02]  /*03a0*/  MOV R3, R12 ;  /* 0x0000000c00037202 */ /* 0x000fe40000000f00 */
[----:B------:R-:W-:Y:S02]  /*03b0*/  MOV R0, R11 ;  /* 0x0000000b00007202 */ /* 0x000fe40000000f00 */
[----:B------:R-:W-:-:S07]  /*03c0*/  MOV R2, 0x3e0 ;  /* 0x000003e000027802 */ /* 0x000fce0000000f00 */
[----:B------:R-:W-:Y:S05]  /*03d0*/  CALL.REL.NOINC `($__internal_1_$__cuda_sm3x_div_rn_noftz_f32_slowpath) ;  /* 0x0000002c00287944 */ /* 0x000fea0003c00000 */
[----:B------:R-:W-:-:S07]  /*03e0*/  MOV R8, R0 ;  /* 0x0000000000087202 */ /* 0x000fce0000000f00 */
.L_x_3:
[----:B------:R-:W-:Y:S05]  /*03f0*/  BSYNC.RECONVERGENT B2 ;  /* 0x0000000000027941 */ /* 0x000fea0003800200 */
.L_x_2:
        /* <DEDUP_REMOVED lines=14> */
.L_x_5:
[----:B------:R-:W-:Y:S05]  /*04e0*/  BSYNC.RECONVERGENT B2 ;  /* 0x0000000000027941 */ /* 0x000fea0003800200 */
.L_x_4:
[C---:B------:R-:W-:Y:S01]  /*04f0*/  FSETP.GE.AND P6, PT, R9.reuse, R8, PT ;  /* 0x000000080900720b */ /* 0x040fe20003fc6000 */
[----:B------:R-:W0:Y:S01]  /*0500*/  LDCU UR5, c[0x0][0x3bc] ;  /* 0x00007780ff0577ac */ /* 0x000e220008000800 */
[C---:B------:R-:W-:Y:S01]  /*0510*/  FSETP.GE.AND P1, PT, R8.reuse, R9, PT ;  /* 0x000000090800720b */ /* 0x040fe20003f26000 */
[----:B------:R-:W-:Y:S01]  /*0520*/  BSSY.RECONVERGENT B2, `(.L_x_6) ;  /* 0x00000de000027945 */ /* 0x000fe20003800200 */
[-C--:B------:R-:W-:Y:S01]  /*0530*/  FSETP.GE.AND P6, PT, R9, R7.reuse, P6 ;  /* 0x000000070900720b */ /* 0x080fe200037c6000 */
[----:B------:R-:W-:Y:S01]  /*0540*/  HFMA2 R11, -RZ, RZ, 0, 0 ;  /* 0x00000000ff0b7431 */ /* 0x000fe200000001ff */
[----:B------:R-:W-:Y:S02]  /*0550*/  FSETP.LTU.OR P1, PT, R8, R7, !P1 ;  /* 0x000000070800720b */ /* 0x000fe40004f29400 */
[----:B------:R-:W-:-:S04]  /*0560*/  SEL R10, RZ, 0x2, !P6 ;  /* 0x00000002ff0a7807 */ /* 0x000fc80007000000 */
[----:B------:R-:W-:-:S04]  /*0570*/  SEL R10, R10, 0x1, P1 ;  /* 0x000000010a0a7807 */ /* 0x000fc80000800000 */
[----:B------:R-:W-:-:S04]  /*0580*/  PRMT R0, R10, 0x9910, RZ ;  /* 0x000099100a007816 */ /* 0x000fc800000000ff */
[----:B------:R-:W-:-:S13]  /*0590*/  ISETP.NE.AND P0, PT, R0, RZ, PT ;  /* 0x000000ff0000720c */ /* 0x000fda0003f05270 */
[----:B0-----:R-:W-:Y:S05]  /*05a0*/  @P0 BRA `(.L_x_7) ;  /* 0x0000000c00540947 */ /* 0x001fea0003800000 */
[----:B------:R-:W0:Y:S01]  /*05b0*/  LDCU UR4, c[0x0][0x3b8] ;  /* 0x00007700ff0477ac */ /* 0x000e220008000800 */
[----:B------:R-:W-:Y:S01]  /*05c0*/  MOV R11, RZ ;  /* 0x000000ff000b7202 */ /* 0x000fe20000000f00 */
[----:B0-----:R-:W-:-:S09]  /*05d0*/  UISETP.NE.AND UP0, UPT, UR4, URZ, UPT ;  /* 0x000000ff0400728c */ /* 0x001fd2000bf05270 */
[----:B------:R-:W-:Y:S05]  /*05e0*/  BRA.U !UP0, `(.L_x_8) ;  /* 0x0000000908cc7547 */ /* 0x000fea000b800000 */
[----:B------:R-:W-:Y:S01]  /*05f0*/  UIADD3 UR4, UPT, UPT, -UR4, URZ, URZ ;  /* 0x000000ff04047290 */ /* 0x000fe2000fffe1ff */
[----:B------:R-:W-:Y:S02]  /*0600*/  MOV R11, RZ ;  /* 0x000000ff000b7202 */ /* 0x000fe40000000f00 */
[----:B------:R-:W-:-:S03]  /*0610*/  CS2R R12, SRZ ;  /* 0x00000000000c7805 */ /* 0x000fc6000001ff00 */
[----:B------:R-:W-:-:S07]  /*0620*/  MOV R14, UR4 ;  /* 0x00000004000e7c02 */ /* 0x000fce0008000f00 */
.L_x_21:
[----:B0-----:R-:W0:Y:S01]  /*0630*/  LDC.64 R20, c[0x0][0x398] ;  /* 0x0000e600ff147b82 */ /* 0x001e220000000a00 */
[----:B------:R-:W2:Y:S04]  /*0640*/  LDG.E R0, desc[UR6][R16.64] ;  /* 0x0000000610007981 */ /* 0x000ea8000c1e1900 */
[----:B------:R1:W5:Y:S03]  /*0650*/  LDG.E R27, desc[UR6][R16.64+0x4] ;  /* 0x00000406101b7981 */ /* 0x000366000c1e1900 */
[----:B------:R-:W3:Y:S01]  /*0660*/  LDC.64 R22, c[0x0][0x3a0] ;  /* 0x0000e800ff167b82 */ /* 0x000ee20000000a00 */
[----:B0-----:R-:W4:Y:S04]  /*0670*/  LDG.E R20, desc[UR6][R20.64] ;  /* 0x0000000614147981 */ /* 0x001f28000c1e1900 */
[----:B---3--:R-:W4:Y:S01]  /*0680*/  LDG.E R22, desc[UR6][R22.64] ;  /* 0x0000000616167981 */ /* 0x008f22000c1e1900 */
[----:B------:R-:W-:Y:S01]  /*0690*/  I2FP.F32.U32 R3, R13 ;  /* 0x0000000d00037245 */ /* 0x000fe20000201000 */
[----:B------:R-:W0:Y:S01]  /*06a0*/  MUFU.RCP R25, R4 ;  /* 0x0000000400197308 */ /* 0x000e220000001000 */
[----:B------:R-:W-:Y:S01]  /*06b0*/  IADD3 R14, PT, PT, R14, 0x1, RZ ;  /* 0x000000010e0e7810 */ /* 0x000fe20007ffe0ff */
[----:B------:R-:W-:Y:S03]  /*06c0*/  BSSY.RECONVERGENT B3, `(.L_x_9) ;  /* 0x0000010000037945 */ /* 0x000fe60003800200 */
[----:B------:R-:W-:Y:S01]  /*06d0*/  ISETP.NE.AND P2, PT, R14, RZ, PT ;  /* 0x000000ff0e00720c */ /* 0x000fe20003f45270 */
[----:B----4-:R-:W-:-:S04]  /*06e0*/  FFMA R3, R3, R22, R20 ;  /* 0x0000001603037223 */ /* 0x010fc80000000014 */
[----:B--2---:R-:W-:-:S04]  /*06f0*/  FADD R15, R3, -R0 ;  /* 0x80000000030f7221 */ /* 0x004fc80000000000 */
[----:B------:R-:W-:Y:S01]  /*0700*/  FMUL R3, R5, R15 ;  /* 0x0000000f05037220 */ /* 0x000fe20000400000 */
[----:B0-----:R-:W-:-:S03]  /*0710*/  FFMA R0, -R4, R25, 1 ;  /* 0x3f80000004007423 */ /* 0x001fc60000000119 */
[----:B------:R-:W0:Y:S01]  /*0720*/  FCHK P0, R3, R4 ;  /* 0x0000000403007302 */ /* 0x000e220000000000 */
[----:B------:R-:W-:-:S04]  /*0730*/  FFMA R0, R25, R0, R25 ;  /* 0x0000000019007223 */ /* 0x000fc80000000019 */
[----:B------:R-:W-:-:S04]  /*0740*/  FFMA R21, R3, R0, RZ ;  /* 0x0000000003157223 */ /* 0x000fc800000000ff */
[----:B------:R-:W-:-:S04]  /*0750*/  FFMA R2, -R4, R21, R3 ;  /* 0x0000001504027223 */ /* 0x000fc80000000103 */
[----:B------:R-:W-:Y:S01]  /*0760*/  FFMA R2, R0, R2, R21 ;  /* 0x0000000200027223 */ /* 0x000fe20000000015 */
[----:B01----:R-:W-:Y:S06]  /*0770*/  @!P0 BRA `(.L_x_10) ;  /* 0x0000000000108947 */ /* 0x003fec0003800000 */
[----:B------:R-:W-:Y:S02]  /*0780*/  MOV R0, R4 ;  /* 0x0000000400007202 */ /* 0x000fe40000000f00 */
[----:B------:R-:W-:-:S07]  /*0790*/  MOV R2, 0x7b0 ;  /* 0x000007b000027802 */ /* 0x000fce0000000f00 */
[----:B-----5:R-:W-:Y:S05]  /*07a0*/  CALL.REL.NOINC `($__internal_1_$__cuda_sm3x_div_rn_noftz_f32_slowpath) ;  /* 0x0000002800347944 */ /* 0x020fea0003c00000 */
[----:B------:R-:W-:-:S07]  /*07b0*/  MOV R2, R0 ;  /* 0x0000000000027202 */ /* 0x000fce0000000f00 */
.L_x_10:
[----:B------:R-:W-:Y:S05]  /*07c0*/  BSYNC.RECONVERGENT B3 ;  /* 0x0000000000037941 */ /* 0x000fea0003800200 */
.L_x_9:
[----:B------:R0:W5:Y:S01]  /*07d0*/  LDG.E R20, desc[UR6][R16.64+0x8] ;  /* 0x0000080610147981 */ /* 0x000162000c1e1900 */
[----:B------:R-:W1:Y:S01]  /*07e0*/  MUFU.RCP R3, R4 ;  /* 0x0000000400037308 */ /* 0x000e620000001000 */
[----:B------:R-:W-:Y:S01]  /*07f0*/  FMUL R15, R6, R15 ;  /* 0x0000000f060f7220 */ /* 0x000fe20000400000 */
[----:B------:R-:W-:Y:S01]  /*0800*/  BSSY.RECONVERGENT B3, `(.L_x_11) ;  /* 0x000000d000037945 */ /* 0x000fe20003800200 */
[----:B-----5:R-:W-:-:S05]  /*0810*/  FADD R27, R27, R2 ;  /* 0x000000021b1b7221 */ /* 0x020fca0000000000 */
        /* <DEDUP_REMOVED lines=8> */
[----:B------:R-:W-:Y:S02]  /*08a0*/  MOV R0, R4 ;  /* 0x0000000400007202 */ /* 0x000fe40000000f00 */
[----:B------:R-:W-:-:S07]  /*08b0*/  MOV R2, 0x8d0 ;  /* 0x000008d000027802 */ /* 0x000fce0000000f00 */
[----:B------:R-:W-:Y:S05]  /*08c0*/  CALL.REL.NOINC `($__internal_1_$__cuda_sm3x_div_rn_noftz_f32_slowpath) ;  /* 0x0000002400ec7944 */ /* 0x000fea0003c00000 */
.L_x_12:
[----:B------:R-:W-:Y:S05]  /*08d0*/  BSYNC.RECONVERGENT B3 ;  /* 0x0000000000037941 */ /* 0x000fea0003800200 */
.L_x_11:
[----:B------:R-:W0:Y:S08]  /*08e0*/  LDC.64 R22, c[0x0][0x3a0] ;  /* 0x0000e800ff167b82 */ /* 0x000e300000000a00 */
[----:B------:R-:W1:Y:S01]  /*08f0*/  LDC.64 R28, c[0x0][0x398] ;  /* 0x0000e600ff1c7b82 */ /* 0x000e620000000a00 */
[----:B0-----:R-:W2:Y:S04]  /*0900*/  LDG.E R15, desc[UR6][R22.64+0x4] ;  /* 0x00000406160f7981 */ /* 0x001ea8000c1e1900 */
[----:B-1----:R-:W3:Y:S01]  /*0910*/  LDG.E R28, desc[UR6][R28.64+0x4] ;  /* 0x000004061c1c7981 */ /* 0x002ee2000c1e1900 */
[----:B------:R-:W-:Y:S01]  /*0920*/  BSSY.RECONVERGENT B3, `(.L_x_13) ;  /* 0x000000e000037945 */ /* 0x000fe20003800200 */
[----:B------:R-:W-:Y:S01]  /*0930*/  FADD R20, R20, R0 ;  /* 0x0000000014147221 */ /* 0x000fe20000000000 */
[----:B--2---:R-:W0:Y:S01]  /*0940*/  MUFU.RCP R2, R15 ;  /* 0x0000000f00027308 */ /* 0x004e220000001000 */
[----:B---3--:R-:W-:-:S07]  /*0950*/  FADD R3, R27, -R28 ;  /* 0x8000001c1b037221 */ /* 0x008fce0000000000 */
        /* <DEDUP_REMOVED lines=8> */
[----:B------:R-:W-:-:S07]  /*09e0*/  MOV R2, 0xa00 ;  /* 0x00000a0000027802 */ /* 0x000fce0000000f00 */
[----:B------:R-:W-:Y:S05]  /*09f0*/  CALL.REL.NOINC `($__internal_1_$__cuda_sm3x_div_rn_noftz_f32_slowpath) ;  /* 0x0000002400a07944 */ /* 0x000fea0003c00000 */
.L_x_14:
[----:B------:R-:W-:Y:S05]  /*0a00*/  BSYNC.RECONVERGENT B3 ;  /* 0x0000000000037941 */ /* 0x000fea0003800200 */
.L_x_13:
[----:B------:R-:W0:Y:S08]  /*0a10*/  LDC.64 R24, c[0x0][0x3a0] ;  /* 0x0000e800ff187b82 */ /* 0x000e300000000a00 */
[----:B------:R-:W1:Y:S01]  /*0a20*/  LDC.64 R2, c[0x0][0x398] ;  /* 0x0000e600ff027b82 */ /* 0x000e620000000a00 */
[----:B0-----:R-:W2:Y:S04]  /*0a30*/  LDG.E R21, desc[UR6][R24.64+0x8] ;  /* 0x0000080618157981 */ /* 0x001ea8000c1e1900 */
[----:B-1----:R-:W3:Y:S01]  /*0a40*/  LDG.E R22, desc[UR6][R2.64+0x8] ;  /* 0x0000080602167981 */ /* 0x002ee2000c1e1900 */
[----:B------:R3:W-:Y:S01]  /*0a50*/  F2I.FLOOR.NTZ R23, R0 ;  /* 0x0000000000177305 */ /* 0x0007e20000207100 */
[----:B------:R-:W-:Y:S07]  /*0a60*/  BSSY.RECONVERGENT B3, `(.L_x_15) ;  /* 0x000000f000037945 */ /* 0x000fee0003800200 */
        /* <DEDUP_REMOVED lines=14> */
.L_x_16:
[----:B------:R-:W-:Y:S05]  /*0b50*/  BSYNC.RECONVERGENT B3 ;  /* 0x0000000000037941 */ /* 0x000fea0003800200 */
.L_x_15:
[----:B------:R-:W0:Y:S01]  /*0b60*/  MUFU.RCP R30, R15 ;  /* 0x0000000f001e7308 */ /* 0x000e220000001000 */
[----:B------:R-:W-:Y:S01]  /*0b70*/  I2FP.F32.S32 R0, R23 ;  /* 0x0000001700007245 */ /* 0x000fe20000201400 */
[----:B------:R-:W-:Y:S04]  /*0b80*/  BSSY.RECONVERGENT B3, `(.L_x_17) ;  /* 0x0000011000037945 */ /* 0x000fe80003800200 */
[----:B------:R-:W-:Y:S02]  /*0b90*/  FFMA R0, R15, R0, R28 ;  /* 0x000000000f007223 */ /* 0x000fe4000000001c */
[----:B------:R-:W1:Y:S02]  /*0ba0*/  F2I.FLOOR.NTZ R24, R26 ;  /* 0x0000001a00187305 */ /* 0x000e640000207100 */
[----:B------:R-:W-:-:S06]  /*0bb0*/  FADD R2, R27, -R0 ;  /* 0x800000001b027221 */ /* 0x000fcc0000000000 */
[----:B------:R-:W2:Y:S01]  /*0bc0*/  FCHK P0, R2, R15 ;  /* 0x0000000f02007302 */ /* 0x000ea20000000000 */
[----:B0-----:R-:W-:-:S04]  /*0bd0*/  FFMA R3, -R15, R30, 1 ;  /* 0x3f8000000f037423 */ /* 0x001fc8000000011e */
[----:B------:R-:W-:Y:S01]  /*0be0*/  FFMA R28, R30, R3, R30 ;  /* 0x000000031e1c7223 */ /* 0x000fe2000000001e */
[----:B-1----:R-:W-:-:S03]  /*0bf0*/  IADD3 R27, PT, PT, R24, 0x1, RZ ;  /* 0x00000001181b7810 */ /* 0x002fc60007ffe0ff */
[----:B------:R-:W-:-:S04]  /*0c00*/  FFMA R0, R28, R2, RZ ;  /* 0x000000021c007223 */ /* 0x000fc800000000ff */
[----:B------:R-:W-:-:S04]  /*0c10*/  FFMA R3, -R15, R0, R2 ;  /* 0x000000000f037223 */ /* 0x000fc80000000102 */
[----:B------:R-:W-:Y:S01]  /*0c20*/  FFMA R28, R28, R3, R0 ;  /* 0x000000031c1c7223 */ /* 0x000fe20000000000 */
[----:B--2---:R-:W-:Y:S06]  /*0c30*/  @!P0 BRA `(.L_x_18) ;  /* 0x0000000000148947 */ /* 0x004fec0003800000 */
[----:B------:R-:W-:Y:S02]  /*0c40*/  MOV R3, R2 ;  /* 0x0000000200037202 */ /* 0x000fe40000000f00 */
[----:B------:R-:W-:Y:S02]  /*0c50*/  MOV R0, R15 ;  /* 0x0000000f00007202 */ /* 0x000fe40000000f00 */
[----:B------:R-:W-:-:S07]  /*0c60*/  MOV R2, 0xc80 ;  /* 0x00000c8000027802 */ /* 0x000fce0000000f00 */
[----:B------:R-:W-:Y:S05]  /*0c70*/  CALL.REL.NOINC `($__internal_1_$__cuda_sm3x_div_rn_noftz_f32_slowpath) ;  /* 0x0000002400007944 */ /* 0x000fea0003c00000 */
[----:B------:R-:W-:-:S07]  /*0c80*/  MOV R28, R0 ;  /* 0x00000000001c7202 */ /* 0x000fce0000000f00 */
.L_x_18:
[----:B------:R-:W-:Y:S05]  /*0c90*/  BSYNC.RECONVERGENT B3 ;  /* 0x0000000000037941 */ /* 0x000fea0003800200 */
.L_x_17:
[----:B------:R-:W0:Y:S01]  /*0ca0*/  MUFU.RCP R2, R21 ;  /* 0x0000001500027308 */ /* 0x000e220000001000 */
[----:B------:R-:W-:Y:S01]  /*0cb0*/  I2FP.F32.S32 R0, R24 ;  /* 0x0000001800007245 */ /* 0x000fe20000201400 */
[----:B------:R-:W-:Y:S04]  /*0cc0*/  BSSY.RECONVERGENT B3, `(.L_x_19) ;  /* 0x000000e000037945 */ /* 0x000fe80003800200 */
[----:B------:R-:W-:-:S04]  /*0cd0*/  FFMA R3, R21, R0, R22 ;  /* 0x0000000015037223 */ /* 0x000fc80000000016 */
[----:B------:R-:W-:-:S04]  /*0ce0*/  FADD R20, R20, -R3 ;  /* 0x8000000314147221 */ /* 0x000fc80000000000 */
        /* <DEDUP_REMOVED lines=11> */
.L_x_20:
[----:B------:R-:W-:Y:S05]  /*0da0*/  BSYNC.RECONVERGENT B3 ;  /* 0x0000000000037941 */ /* 0x000fea0003800200 */
.L_x_19:
[----:B------:R-:W0:Y:S01]  /*0db0*/  LDC R22, c[0x0][0x3c0] ;  /* 0x0000f000ff167b82 */ /* 0x000e220000000800 */
[----:B------:R-:W-:-:S04]  /*0dc0*/  ISETP.GE.U32.AND P4, PT, R23, UR5, PT ;  /* 0x0000000517007c0c */ /* 0x000fc8000bf86070 */
[----:B------:R-:W-:Y:S02]  /*0dd0*/  ISETP.GT.AND P4, PT, R23, -0x1, !P4 ;  /* 0xffffffff1700780c */ /* 0x000fe40006784270 */
[----:B0-----:R-:W-:-:S04]  /*0de0*/  ISETP.GE.U32.AND P3, PT, R24, R22, PT ;  /* 0x000000161800720c */ /* 0x001fc80003f66070 */
[----:B------:R-:W-:-:S04]  /*0df0*/  ISETP.GT.AND P3, PT, R24, -0x1, !P3 ;  /* 0xffffffff1800780c */ /* 0x000fc80005f64270 */
[----:B------:R-:W-:-:S13]  /*0e00*/  PLOP3.LUT P5, PT, P4, P3, PT, 0x80, 0x8 ;  /* 0x000000000008781c */ /* 0x000fda00027a7070 */
[----:B------:R-:W0:Y:S01]  /*0e10*/  @P5 LDC.64 R2, c[0x0][0x390] ;  /* 0x0000e400ff025b82 */ /* 0x000e220000000a00 */
[----:B------:R-:W-:-:S05]  /*0e20*/  @P5 IADD3 R15, PT, PT, R23, R12, RZ ;  /* 0x0000000c170f5210 */ /* 0x000fca0007ffe0ff */
[----:B------:R-:W-:-:S04]  /*0e30*/  @P5 IMAD R15, R15, R22, R24 ;  /* 0x000000160f0f5224 */ /* 0x000fc800078e0218 */
[----:B0-----:R-:W-:-:S06]  /*0e40*/  @P5 IMAD.WIDE.U32 R2, R15, 0x4, R2 ;  /* 0x000000040f025825 */ /* 0x001fcc00078e0002 */
[----:B------:R-:W2:Y:S01]  /*0e50*/  @P5 LDG.E R2, desc[UR6][R2.64] ;  /* 0x0000000602025981 */ /* 0x000ea2000c1e1900 */
[----:B------:R-:W-:-:S04]  /*0e60*/  IADD3 R15, PT, PT, R23, 0x1, RZ ;  /* 0x00000001170f7810 */ /* 0x000fc80007ffe0ff */
[----:B------:R-:W-:Y:S01]  /*0e70*/  ISETP.GE.U32.AND P0, PT, R15, UR5, PT ;  /* 0x000000050f007c0c */ /* 0x000fe2000bf06070 */
[----:B------:R-:W-:-:S03]  /*0e80*/  @P5 FADD R15, -R28, 1 ;  /* 0x3f8000001c0f5421 */ /* 0x000fc60000000100 */
[----:B------:R-:W-:-:S04]  /*0e90*/  ISETP.GT.AND P0, PT, R23, -0x2, !P0 ;  /* 0xfffffffe1700780c */ /* 0x000fc80004704270 */
[----:B------:R-:W-:-:S13]  /*0ea0*/  PLOP3.LUT P3, PT, P0, P3, PT, 0x80, 0x8 ;  /* 0x000000000008781c */ /* 0x000fda0000767070 */
[----:B------:R-:W0:Y:S01]  /*0eb0*/  @P3 LDC.64 R20, c[0x0][0x390] ;  /* 0x0000e400ff143b82 */ /* 0x000e220000000a00 */
[----:B------:R-:W-:-:S05]  /*0ec0*/  @P3 IADD3 R25, PT, PT, R23, R12, RZ ;  /* 0x0000000c17193210 */ /* 0x000fca0007ffe0ff */
[----:B------:R-:W-:-:S05]  /*0ed0*/  @P3 IMAD R25, R25, R22, R22 ;  /* 0x0000001619193224 */ /* 0x000fca00078e0216 */
[----:B------:R-:W-:-:S05]  /*0ee0*/  @P3 IADD3 R25, PT, PT, R24, R25, RZ ;  /* 0x0000001918193210 */ /* 0x000fca0007ffe0ff */
[----:B0-----:R-:W-:-:S04]  /*0ef0*/  @P3 IMAD.WIDE.U32 R20, R25, 0x4, R20 ;  /* 0x0000000419143825 */ /* 0x001fc800078e0014 */
[----:B--2---:R-:W-:Y:S01]  /*0f00*/  @P5 FMUL R26, R2, R15 ;  /* 0x0000000f021a5220 */ /* 0x004fe20000400000 */
[----:B------:R-:W-:-:S04]  /*0f10*/  @P5 FADD R15, -R0, 1 ;  /* 0x3f800000000f5421 */ /* 0x000fc80000000100 */
[----:B------:R-:W-:-:S05]  /*0f20*/  @P5 FFMA R11, R26, R15, R11 ;  /* 0x0000000f1a0b5223 */ /* 0x000fca000000000b */
[----:B------:R0:W-:Y:S04]  /*0f30*/  @P5 STG.E desc[UR6][R18.64], R11 ;  /* 0x0000000b12005986 */ /* 0x0001e8000c101906 */
[----:B------:R-:W2:Y:S01]  /*0f40*/  @P3 LDG.E R21, desc[UR6][R20.64] ;  /* 0x0000000614153981 */ /* 0x000ea2000c1e1900 */
[----:B------:R-:W-:Y:S01]  /*0f50*/  ISETP.LT.OR P4, PT, R24, -0x1, !P4 ;  /* 0xffffffff1800780c */ /* 0x000fe20006781670 */
[----:B------:R-:W-:-:S03]  /*0f60*/  @P3 FADD R30, -R0, 1 ;  /* 0x3f800000001e3421 */ /* 0x000fc60000000100 */
[----:B------:R-:W-:-:S13]  /*0f70*/  ISETP.GE.U32.OR P4, PT, R27, R22, P4 ;  /* 0x000000161b00720c */ /* 0x000fda0002786470 */
[----:B------:R-:W1:Y:S01]  /*0f80*/  @!P4 LDC.64 R2, c[0x0][0x390] ;  /* 0x0000e400ff02cb82 */ /* 0x000e620000000a00 */
[----:B------:R-:W-:-:S05]  /*0f90*/  @!P4 IADD3 R15, PT, PT, R23, R12, RZ ;  /* 0x0000000c170fc210 */ /* 0x000fca0007ffe0ff */
[----:B------:R-:W-:-:S04]  /*0fa0*/  @!P4 IMAD R15, R15, R22, R27 ;  /* 0x000000160f0fc224 */ /* 0x000fc800078e021b */
[----:B-1----:R-:W-:-:S04]  /*0fb0*/  @!P4 IMAD.WIDE.U32 R2, R15, 0x4, R2 ;  /* 0x000000040f02c825 */ /* 0x002fc800078e0002 */
[----:B--2---:R-:W-:-:S04]  /*0fc0*/  @P3 FMUL R26, R21, R28 ;  /* 0x0000001c151a3220 */ /* 0x004fc80000400000 */
[----:B0-----:R-:W-:-:S05]  /*0fd0*/  @P3 FFMA R11, R30, R26, R11 ;  /* 0x0000001a1e0b3223 */ /* 0x001fca000000000b */
[----:B------:R0:W-:Y:S04]  /*0fe0*/  @P3 STG.E desc[UR6][R18.64], R11 ;  /* 0x0000000b12003986 */ /* 0x0001e8000c101906 */
[----:B------:R-:W2:Y:S01]  /*0ff0*/  @!P4 LDG.E R2, desc[UR6][R2.64] ;  /* 0x000000060202c981 */ /* 0x000ea2000c1e1900 */
[----:B------:R-:W-:Y:S01]  /*1000*/  ISETP.LT.OR P0, PT, R24, -0x1, !P0 ;  /* 0xffffffff1800780c */ /* 0x000fe20004701670 */
[----:B------:R-:W-:-:S03]  /*1010*/  @!P4 FADD R15, -R28, 1 ;  /* 0x3f8000001c0fc421 */ /* 0x000fc60000000100 */
[----:B------:R-:W-:-:S13]  /*1020*/  ISETP.GE.U32.OR P0, PT, R27, R22, P0 ;  /* 0x000000161b00720c */ /* 0x000fda0000706470 */
[----:B------:R-:W1:Y:S01]  /*1030*/  @!P0 LDC.64 R20, c[0x0][0x390] ;  /* 0x0000e400ff148b82 */ /* 0x000e620000000a00 */
[----:B------:R-:W-:-:S05]  /*1040*/  @!P0 IADD3 R23, PT, PT, R23, R12, RZ ;  /* 0x0000000c17178210 */ /* 0x000fca0007ffe0ff */
[----:B------:R-:W-:-:S05]  /*1050*/  @!P0 IMAD R22, R23, R22, R22 ;  /* 0x0000001617168224 */ /* 0x000fca00078e0216 */
[----:B------:R-:W-:-:S05]  /*1060*/  @!P0 IADD3 R27, PT, PT, R27, R22, RZ ;  /* 0x000000161b1b8210 */ /* 0x000fca0007ffe0ff */
[----:B-1----:R-:W-:-:S04]  /*1070*/  @!P0 IMAD.WIDE.U32 R20, R27, 0x4, R20 ;  /* 0x000000041b148825 */ /* 0x002fc800078e0014 */
[----:B--2---:R-:W-:-:S04]  /*1080*/  @!P4 FMUL R22, R15, R2 ;  /* 0x000000020f16c220 */ /* 0x004fc80000400000 */
[----:B0-----:R-:W-:-:S05]  /*1090*/  @!P4 FFMA R11, R22, R0, R11 ;  /* 0x00000000160bc223 */ /* 0x001fca000000000b */
[----:B------:R0:W-:Y:S04]  /*10a0*/  @!P4 STG.E desc[UR6][R18.64], R11 ;  /* 0x0000000b1200c986 */ /* 0x0001e8000c101906 */
[----:B------:R-:W2:Y:S01]  /*10b0*/  @!P0 LDG.E R21, desc[UR6][R20.64] ;  /* 0x0000000614158981 */ /* 0x000ea2000c1e1900 */
[----:B------:R-:W-:Y:S02]  /*10c0*/  IADD3 R13, PT, PT, R13, 0x1, RZ ;  /* 0x000000010d0d7810 */ /* 0x000fe40007ffe0ff */
[----:B------:R-:W-:Y:S01]  /*10d0*/  IADD3 R12, PT, PT, R12, UR5, RZ ;  /* 0x000000050c0c7c10 */ /* 0x000fe2000fffe0ff */
[----:B--2---:R-:W-:-:S04]  /*10e0*/  @!P0 FMUL R28, R21, R28 ;  /* 0x0000001c151c8220 */ /* 0x004fc80000400000 */
[----:B0-----:R-:W-:-:S05]  /*10f0*/  @!P0 FFMA R11, R28, R0, R11 ;  /* 0x000000001c0b8223 */ /* 0x001fca000000000b */
[----:B------:R0:W-:Y:S01]  /*1100*/  @!P0 STG.E desc[UR6][R18.64], R11 ;  /* 0x0000000b12008986 */ /* 0x0001e2000c101906 */
[----:B------:R-:W-:Y:S05]  /*1110*/  @P2 BRA `(.L_x_21) ;  /* 0xfffffff400442947 */ /* 0x000fea000383ffff */
.L_x_8:
[----:B------:R-:W-:Y:S01]  /*1120*/  IADD3 R2, PT, PT, R7, -0xd000000, RZ ;  /* 0xf300000007027810 */ /* 0x000fe20007ffe0ff */
[----:B------:R1:W2:Y:S01]  /*1130*/  MUFU.RSQ R0, R7 ;  /* 0x0000000700007308 */ /* 0x0002a20000001400 */
[----:B------:R-:W-:Y:S02]  /*1140*/  BSSY.RECONVERGENT B0, `(.L_x_22) ;  /* 0x000000b000007945 */ /* 0x000fe40003800200 */
[----:B------:R-:W-:-:S13]  /*1150*/  ISETP.GT.U32.AND P0, PT, R2, 0x727fffff, PT ;  /* 0x727fffff0200780c */ /* 0x000fda0003f04070 */
[----:B-1----:R-:W-:Y:S05]  /*1160*/  @!P0 BRA `(.L_x_23) ;  /* 0x0000000000108947 */ /* 0x002fea0003800000 */
[----:B------:R-:W-:-:S07]  /*1170*/  MOV R14, 0x1190 ;  /* 0x00001190000e7802 */ /* 0x000fce0000000f00 */
[----:B0-2---:R-:W-:Y:S05]  /*1180*/  CALL.REL.NOINC `($__internal_0_$__cuda_sm20_sqrt_rn_f32_slowpath) ;  /* 0x0000001c00647944 */ /* 0x005fea0003c00000 */
[----:B------:R-:W-:Y:S01]  /*1190*/  MOV R2, R0 ;  /* 0x0000000000027202 */ /* 0x000fe20000000f00 */
[----:B------:R-:W-:Y:S06]  /*11a0*/  BRA `(.L_x_24) ;  /* 0x0000000000107947 */ /* 0x000fec0003800000 */
.L_x_23:
[C---:B--2---:R-:W-:Y:S01]  /*11b0*/  FMUL.FTZ R2, R0.reuse, R7 ;  /* 0x0000000700027220 */ /* 0x044fe20000410000 */
[----:B------:R-:W-:-:S03]  /*11c0*/  FMUL.FTZ R0, R0, 0.5 ;  /* 0x3f00000000007820 */ /* 0x000fc60000410000 */
[----:B------:R-:W-:-:S04]  /*11d0*/  FFMA R7, -R2, R2, R7 ;  /* 0x0000000202077223 */ /* 0x000fc80000000107 */
[----:B------:R-:W-:-:S07]  /*11e0*/  FFMA R2, R7, R0, R2 ;  /* 0x0000000007027223 */ /* 0x000fce0000000002 */
.L_x_24:
[----:B------:R-:W-:Y:S05]  /*11f0*/  BSYNC.RECONVERGENT B0 ;  /* 0x0000000000007941 */ /* 0x000fea0003800200 */
.L_x_22:
[----:B------:R-:W1:Y:S01]  /*1200*/  MUFU.RCP R3, R2 ;  /* 0x0000000200037308 */ /* 0x000e620000001000 */
[----:B------:R-:W-:Y:S07]  /*1210*/  BSSY.RECONVERGENT B3, `(.L_x_25) ;  /* 0x000000c000037945 */ /* 0x000fee0003800200 */
[----:B------:R-:W2:Y:S01]  /*1220*/  FCHK P0, R11, R2 ;  /* 0x000000020b007302 */ /* 0x000ea20000000000 */
[----:B-1----:R-:W-:-:S04]  /*1230*/  FFMA R0, R3, -R2, 1 ;  /* 0x3f80000003007423 */ /* 0x002fc80000000802 */
[----:B------:R-:W-:-:S04]  /*1240*/  FFMA R0, R3, R0, R3 ;  /* 0x0000000003007223 */ /* 0x000fc80000000003 */
[----:B------:R-:W-:-:S04]  /*1250*/  FFMA R12, R0, R11, RZ ;  /* 0x0000000b000c7223 */ /* 0x000fc800000000ff */
[----:B------:R-:W-:-:S04]  /*1260*/  FFMA R3, R12, -R2, R11 ;  /* 0x800000020c037223 */ /* 0x000fc8000000000b */
[----:B------:R-:W-:Y:S01]  /*1270*/  FFMA R0, R0, R3, R12 ;  /* 0x0000000300007223 */ /* 0x000fe2000000000c */
[----:B--2---:R-:W-:Y:S06]  /*1280*/  @!P0 BRA `(.L_x_26) ;  /* 0x0000000000108947 */ /* 0x004fec0003800000 */
[----:B------:R-:W-:Y:S02]  /*1290*/  MOV R0, R2 ;  /* 0x0000000200007202 */ /* 0x000fe40000000f00 */
[----:B------:R-:W-:Y:S02]  /*12a0*/  MOV R3, R11 ;  /* 0x0000000b00037202 */ /* 0x000fe40000000f00 */
[----:B------:R-:W-:-:S07]  /*12b0*/  MOV R2, 0x12d0 ;  /* 0x000012d000027802 */ /* 0x000fce0000000f00 */
[----:B0-----:R-:W-:Y:S05]  /*12c0*/  CALL.REL.NOINC `($__internal_1_$__cuda_sm3x_div_rn_noftz_f32_slowpath) ;  /* 0x0000001c006c7944 */ /* 0x001fea0003c00000 */
.L_x_26:
[----:B------:R-:W-:Y:S05]  /*12d0*/  BSYNC.RECONVERGENT B3 ;  /* 0x0000000000037941 */ /* 0x000fea0003800200 */
.L_x_25:
[----:B------:R1:W-:Y:S01]  /*12e0*/  STG.E desc[UR6][R18.64], R0 ;  /* 0x0000000012007986 */ /* 0x0003e2000c101906 */
[----:B0-----:R-:W-:-:S07]  /*12f0*/  MOV R11, R0 ;  /* 0x00000000000b7202 */ /* 0x001fce0000000f00 */
.L_x_7:
[----:B------:R-:W-:Y:S05]  /*1300*/  BSYNC.RECONVERGENT B2 ;  /* 0x0000000000027941 */ /* 0x000fea0003800200 */
.L_x_6:
[----:B------:R-:W0:Y:S01]  /*1310*/  LDCU UR8, c[0x0][0x3bc] ;  /* 0x00007780ff0877ac */ /* 0x000e220008000800 */
[----:B------:R-:W-:Y:S01]  /*1320*/  BSSY.RECONVERGENT B2, `(.L_x_27) ;  /* 0x00000d9000027945 */ /* 0x000fe20003800200 */
[----:B------:R-:W2:Y:S03]  /*1330*/  LDCU UR5, c[0x0][0x3b8] ;  /* 0x00007700ff0577ac */ /* 0x000ea60008000800 */
[----:B------:R-:W-:Y:S05]  /*1340*/  @P1 BRA `(.L_x_28) ;  /* 0x0000000c00581947 */ /* 0x000fea0003800000 */
[----:B------:R-:W3:Y:S02]  /*1350*/  LDCU UR4, c[0x0][0x3bc] ;  /* 0x00007780ff0477ac */ /* 0x000ee40008000800 */
[----:B---3--:R-:W-:-:S09]  /*1360*/  UISETP.NE.AND UP0, UPT, UR4, URZ, UPT ;  /* 0x000000ff0400728c */ /* 0x008fd2000bf05270 */
[----:B------:R-:W-:Y:S05]  /*1370*/  BRA.U !UP0, `(.L_x_29) ;  /* 0x0000000908d07547 */ /* 0x000fea000b800000 */
[----:B------:R-:W-:Y:S01]  /*1380*/  UIADD3 UR4, UPT, UPT, -UR4, URZ, URZ ;  /* 0x000000ff04047290 */ /* 0x000fe2000fffe1ff */
[----:B------:R-:W-:-:S05]  /*1390*/  HFMA2 R24, -RZ, RZ, 0, 0 ;  /* 0x00000000ff187431 */ /* 0x000fca00000001ff */
[----:B------:R-:W-:-:S07]  /*13a0*/  MOV R27, UR4 ;  /* 0x00000004001b7c02 */ /* 0x000fce0008000f00 */
.L_x_44:
[----:B------:R-:W3:Y:S01]  /*13b0*/  LDC.64 R14, c[0x0][0x398] ;  /* 0x0000e600ff0e7b82 */ /* 0x000ee20000000a00 */
[----:B-1----:R-:W4:Y:S04]  /*13c0*/  LDG.E R0, desc[UR6][R16.64+0x4] ;  /* 0x0000040610007981 */ /* 0x002f28000c1e1900 */
[----:B------:R1:W5:Y:S03]  /*13d0*/  LDG.E R12, desc[UR6][R16.64] ;  /* 0x00000006100c7981 */ /* 0x000366000c1e1900 */
[----:B0-----:R-:W0:Y:S01]  /*13e0*/  LDC.64 R20, c[0x0][0x3a0] ;  /* 0x0000e800ff147b82 */ /* 0x001e220000000a00 */
[----:B---3--:R-:W3:Y:S04]  /*13f0*/  LDG.E R14, desc[UR6][R14.64+0x4] ;  /* 0x000004060e0e7981 */ /* 0x008ee8000c1e1900 */
[----:B0-----:R-:W3:Y:S01]  /*1400*/  LDG.E R20, desc[UR6][R20.64+0x4] ;  /* 0x0000040614147981 */ /* 0x001ee2000c1e1900 */
[----:B------:R-:W-:Y:S01]  /*1410*/  I2FP.F32.U32 R3, R24 ;  /* 0x0000001800037245 */ /* 0x000fe20000201000 */
[----:B------:R-:W0:Y:S01]  /*1420*/  MUFU.RCP R2, R5 ;  /* 0x0000000500027308 */ /* 0x000e220000001000 */
[----:B------:R-:W-:Y:S01]  /*1430*/  IADD3 R27, PT, PT, R27, 0x1, RZ ;  /* 0x000000011b1b7810 */ /* 0x000fe20007ffe0ff */
[----:B------:R-:W-:Y:S01]  /*1440*/  BSSY.RECONVERGENT B3, `(.L_x_30) ;  /* 0x0000010000037945 */ /* 0x000fe20003800200 */
[----:B0-----:R-:W-:-:S04]  /*1450*/  FFMA R13, -R5, R2, 1 ;  /* 0x3f800000050d7423 */ /* 0x001fc80000000102 */
[----:B------:R-:W-:Y:S01]  /*1460*/  FFMA R2, R2, R13, R2 ;  /* 0x0000000d02027223 */ /* 0x000fe20000000002 */
[----:B------:R-:W-:Y:S01]  /*1470*/  ISETP.NE.AND P2, PT, R27, RZ, PT ;  /* 0x000000ff1b00720c */ /* 0x000fe20003f45270 */
[----:B---3--:R-:W-:-:S04]  /*1480*/  FFMA R3, R3, R20, R14 ;  /* 0x0000001403037223 */ /* 0x008fc8000000000e */
[----:B----4-:R-:W-:-:S04]  /*1490*/  FADD R7, R3, -R0 ;  /* 0x8000000003077221 */ /* 0x010fc80000000000 */
[----:B------:R-:W-:-:S04]  /*14a0*/  FMUL R3, R4, R7 ;  /* 0x0000000704037220 */ /* 0x000fc80000400000 */
[----:B------:R-:W0:Y:S01]  /*14b0*/  FCHK P0, R3, R5 ;  /* 0x0000000503007302 */ /* 0x000e220000000000 */
[----:B------:R-:W-:-:S04]  /*14c0*/  FFMA R13, R3, R2, RZ ;  /* 0x00000002030d7223 */ /* 0x000fc800000000ff */
[----:B------:R-:W-:-:S04]  /*14d0*/  FFMA R0, -R5, R13, R3 ;  /* 0x0000000d05007223 */ /* 0x000fc80000000103 */
[----:B------:R-:W-:Y:S01]  /*14e0*/  FFMA R13, R2, R0, R13 ;  /* 0x00000000020d7223 */ /* 0x000fe2000000000d */
[----:B01----:R-:W-:Y:S06]  /*14f0*/  @!P0 BRA `(.L_x_31) ;  /* 0x0000000000108947 */ /* 0x003fec0003800000 */
[----:B------:R-:W-:Y:S02]  /*1500*/  MOV R0, R5 ;  /* 0x0000000500007202 */ /* 0x000fe40000000f00 */
[----:B------:R-:W-:-:S07]  /*1510*/  MOV R2, 0x1530 ;  /* 0x0000153000027802 */ /* 0x000fce0000000f00 */
[----:B--2--5:R-:W-:Y:S05]  /*1520*/  CALL.REL.NOINC `($__internal_1_$__cuda_sm3x_div_rn_noftz_f32_slowpath) ;  /* 0x0000001800d47944 */ /* 0x024fea0003c00000 */
[----:B------:R-:W-:-:S07]  /*1530*/  MOV R13, R0 ;  /* 0x00000000000d7202 */ /* 0x000fce0000000f00 */
.L_x_31:
[----:B--2---:R-:W-:Y:S05]  /*1540*/  BSYNC.RECONVERGENT B3 ;  /* 0x0000000000037941 */ /* 0x004fea0003800200 */
.L_x_30:
        /* <DEDUP_REMOVED lines=16> */
.L_x_33:
[----:B------:R-:W-:Y:S05]  /*1650*/  BSYNC.RECONVERGENT B3 ;  /* 0x0000000000037941 */ /* 0x000fea0003800200 */
.L_x_32:
        /* <DEDUP_REMOVED lines=18> */
.L_x_35:
[----:B------:R-:W-:Y:S05]  /*1780*/  BSYNC.RECONVERGENT B3 ;  /* 0x0000000000037941 */ /* 0x000fea0003800200 */
.L_x_34:
[----:B------:R-:W0:Y:S08]  /*1790*/  LDC.64 R30, c[0x0][0x3a0] ;  /* 0x0000e800ff1e7b82 */ /* 0x000e300000000a00 */
[----:B------:R-:W1:Y:S01]  /*17a0*/  LDC.64 R28, c[0x0][0x398] ;  /* 0x0000e600ff1c7b82 */ /* 0x000e620000000a00 */
[----:B0-----:R-:W2:Y:S04]  /*17b0*/  LDG.E R21, desc[UR6][R30.64+0x8] ;  /* 0x000008061e157981 */ /* 0x001ea8000c1e1900 */
[----:B-1----:R-:W3:Y:S01]  /*17c0*/  LDG.E R22, desc[UR6][R28.64+0x8] ;  /* 0x000008061c167981 */ /* 0x002ee2000c1e1900 */
[----:B------:R-:W-:Y:S01]  /*17d0*/  F2I.FLOOR.NTZ R14, R0 ;  /* 0x00000000000e7305 */ /* 0x000fe20000207100 */
[----:B------:R-:W-:Y:S07]  /*17e0*/  BSSY.RECONVERGENT B3, `(.L_x_36) ;  /* 0x000000f000037945 */ /* 0x000fee0003800200 */
[----:B--2---:R-:W0:Y:S01]  /*17f0*/  MUFU.RCP R2, R21 ;  /* 0x0000001500027308 */ /* 0x004e220000001000 */
[----:B---3--:R-:W-:-:S07]  /*1800*/  FADD R3, R15, -R22 ;  /* 0x800000160f037221 */ /* 0x008fce0000000000 */
[----:B------:R-:W1:Y:S01]  /*1810*/  FCHK P0, R3, R21 ;  /* 0x0000001503007302 */ /* 0x000e620000000000 */
[----:B0-----:R-:W-:-:S04]  /*1820*/  FFMA R13, -R21, R2, 1 ;  /* 0x3f800000150d7423 */ /* 0x001fc80000000102 */
[----:B------:R-:W-:Y:S01]  /*1830*/  FFMA R2, R2, R13, R2 ;  /* 0x0000000d02027223 */ /* 0x000fe20000000002 */
[----:B------:R-:W-:-:S03]  /*1840*/  IADD3 R13, PT, PT, R14, 0x1, RZ ;  /* 0x000000010e0d7810 */ /* 0x000fc60007ffe0ff */
[----:B------:R-:W-:-:S04]  /*1850*/  FFMA R25, R3, R2, RZ ;  /* 0x0000000203197223 */ /* 0x000fc800000000ff */
[----:B------:R-:W-:-:S04]  /*1860*/  FFMA R12, -R21, R25, R3 ;  /* 0x00000019150c7223 */ /* 0x000fc80000000103 */
[----:B------:R-:W-:Y:S01]  /*1870*/  FFMA R12, R2, R12, R25 ;  /* 0x0000000c020c7223 */ /* 0x000fe20000000019 */
[----:B-1----:R-:W-:Y:S06]  /*1880*/  @!P0 BRA `(.L_x_37) ;  /* 0x0000000000108947 */ /* 0x002fec0003800000 */
[----:B------:R-:W-:Y:S02]  /*1890*/  MOV R0, R21 ;  /* 0x0000001500007202 */ /* 0x000fe40000000f00 */
[----:B------:R-:W-:-:S07]  /*18a0*/  MOV R2, 0x18c0 ;  /* 0x000018c000027802 */ /* 0x000fce0000000f00 */
[----:B------:R-:W-:Y:S05]  /*18b0*/  CALL.REL.NOINC `($__internal_1_$__cuda_sm3x_div_rn_noftz_f32_slowpath) ;  /* 0x0000001400f07944 */ /* 0x000fea0003c00000 */
[----:B------:R-:W-:-:S07]  /*18c0*/  MOV R12, R0 ;  /* 0x00000000000c7202 */ /* 0x000fce0000000f00 */
.L_x_37:
[----:B------:R-:W-:Y:S05]  /*18d0*/  BSYNC.RECONVERGENT B3 ;  /* 0x0000000000037941 */ /* 0x000fea0003800200 */
.L_x_36:
        /* <DEDUP_REMOVED lines=19> */
.L_x_39:
[----:B------:R-:W-:Y:S05]  /*1a10*/  BSYNC.RECONVERGENT B3 ;  /* 0x0000000000037941 */ /* 0x000fea0003800200 */
.L_x_38:
        /* <DEDUP_REMOVED lines=16> */
.L_x_41:
[----:B------:R-:W-:Y:S05]  /*1b20*/  BSYNC.RECONVERGENT B3 ;  /* 0x0000000000037941 */ /* 0x000fea0003800200 */
.L_x_40:
[----:B------:R-:W0:Y:S01]  /*1b30*/  LDC R26, c[0x0][0x3c0] ;  /* 0x0000f000ff1a7b82 */ /* 0x000e220000000800 */
[----:B------:R-:W-:-:S04]  /*1b40*/  ISETP.GE.U32.AND P0, PT, R14, UR5, PT ;  /* 0x000000050e007c0c */ /* 0x000fc8000bf06070 */
[----:B------:R-:W-:Y:S02]  /*1b50*/  ISETP.GT.AND P0, PT, R14, -0x1, !P0 ;  /* 0xffffffff0e00780c */ /* 0x000fe40004704270 */
[----:B0-----:R-:W-:-:S04]  /*1b60*/  ISETP.GE.U32.AND P4, PT, R12, R26, PT ;  /* 0x0000001a0c00720c */ /* 0x001fc80003f86070 */
[----:B------:R-:W-:-:S04]  /*1b70*/  ISETP.GT.AND P4, PT, R12, -0x1, !P4 ;  /* 0xffffffff0c00780c */ /* 0x000fc80006784270 */
[----:B------:R-:W-:-:S13]  /*1b80*/  PLOP3.LUT P5, PT, P0, P4, PT, 0x80, 0x8 ;  /* 0x000000000008781c */ /* 0x000fda00007a9070 */
[----:B------:R-:W0:Y:S08]  /*1b90*/  @P5 LDC R15, c[0x0][0x3bc] ;  /* 0x0000ef00ff0f5b82 */ /* 0x000e300000000800 */
[----:B------:R-:W1:Y:S01]  /*1ba0*/  @P5 LDC.64 R2, c[0x0][0x390] ;  /* 0x0000e400ff025b82 */ /* 0x000e620000000a00 */
[----:B0-----:R-:W-:-:S04]  /*1bb0*/  @P5 IMAD R15, R14, R15, R24 ;  /* 0x0000000f0e0f5224 */ /* 0x001fc800078e0218 */
[----:B------:R-:W-:-:S04]  /*1bc0*/  @P5 IMAD R15, R15, R26, R12 ;  /* 0x0000001a0f0f5224 */ /* 0x000fc800078e020c */
[----:B-1----:R-:W-:-:S06]  /*1bd0*/  @P5 IMAD.WIDE.U32 R2, R15, 0x4, R2 ;  /* 0x000000040f025825 */ /* 0x002fcc00078e0002 */
[----:B------:R-:W2:Y:S01]  /*1be0*/  @P5 LDG.E R2, desc[UR6][R2.64] ;  /* 0x0000000602025981 */ /* 0x000ea2000c1e1900 */
[----:B------:R-:W-:Y:S01]  /*1bf0*/  ISETP.GE.U32.AND P3, PT, R13, UR5, PT ;  /* 0x000000050d007c0c */ /* 0x000fe2000bf66070 */
[----:B------:R-:W-:-:S03]  /*1c00*/  @P5 FADD R15, -R20, 1 ;  /* 0x3f800000140f5421 */ /* 0x000fc60000000100 */
[----:B------:R-:W-:-:S04]  /*1c10*/  ISETP.GT.AND P3, PT, R14, -0x2, !P3 ;  /* 0xfffffffe0e00780c */ /* 0x000fc80005f64270 */
[----:B------:R-:W-:-:S13]  /*1c20*/  PLOP3.LUT P4, PT, P3, P4, PT, 0x80, 0x8 ;  /* 0x000000000008781c */ /* 0x000fda0001f89070 */
[----:B------:R-:W0:Y:S08]  /*1c30*/  @P4 LDC R21, c[0x0][0x3bc] ;  /* 0x0000ef00ff154b82 */ /* 0x000e300000000800 */
[----:B------:R-:W1:Y:S01]  /*1c40*/  @P4 LDC.64 R22, c[0x0][0x390] ;  /* 0x0000e400ff164b82 */ /* 0x000e620000000a00 */
[----:B0-----:R-:W-:-:S04]  /*1c50*/  @P4 IMAD R21, R13, R21, R24 ;  /* 0x000000150d154224 */ /* 0x001fc800078e0218 */
[----:B------:R-:W-:-:S04]  /*1c60*/  @P4 IMAD R21, R21, R26, R12 ;  /* 0x0000001a15154224 */ /* 0x000fc800078e020c */
[----:B-1----:R-:W-:-:S04]  /*1c70*/  @P4 IMAD.WIDE.U32 R22, R21, 0x4, R22 ;  /* 0x0000000415164825 */ /* 0x002fc800078e0016 */
        /* <DEDUP_REMOVED lines=8> */
[----:B------:R-:W1:Y:S08]  /*1d00*/  @!P0 LDC R15, c[0x0][0x3bc] ;  /* 0x0000ef00ff0f8b82 */ /* 0x000e700000000800 */
[----:B------:R-:W3:Y:S01]  /*1d10*/  @!P0 LDC.64 R2, c[0x0][0x390] ;  /* 0x0000e400ff028b82 */ /* 0x000ee20000000a00 */
[----:B-1----:R-:W-:-:S04]  /*1d20*/  @!P0 IMAD R15, R14, R15, R24 ;  /* 0x0000000f0e0f8224 */ /* 0x002fc800078e0218 */
[----:B------:R-:W-:-:S04]  /*1d30*/  @!P0 IMAD R15, R15, R26, R7 ;  /* 0x0000001a0f0f8224 */ /* 0x000fc800078e0207 */
[----:B---3--:R-:W-:-:S04]  /*1d40*/  @!P0 IMAD.WIDE.U32 R2, R15, 0x4, R2 ;  /* 0x000000040f028825 */ /* 0x008fc800078e0002 */
[----:B--2---:R-:W-:-:S04]  /*1d50*/  @P4 FMUL R14, R23, R20 ;  /* 0x00000014170e4220 */ /* 0x004fc80000400000 */
[----:B0-----:R-:W-:-:S05]  /*1d60*/  @P4 FFMA R11, R28, R14, R11 ;  /* 0x0000000e1c0b4223 */ /* 0x001fca000000000b */
[----:B------:R0:W-:Y:S04]  /*1d70*/  @P4 STG.E desc[UR6][R18.64], R11 ;  /* 0x0000000b12004986 */ /* 0x0001e8000c101906 */
[----:B------:R-:W2:Y:S01]  /*1d80*/  @!P0 LDG.E R2, desc[UR6][R2.64] ;  /* 0x0000000602028981 */ /* 0x000ea2000c1e1900 */
[----:B------:R-:W-:Y:S01]  /*1d90*/  @!P0 FADD R15, -R20, 1 ;  /* 0x3f800000140f8421 */ /* 0x000fe20000000100 */
[----:B------:R-:W-:Y:S01]  /*1da0*/  ISETP.LT.OR P3, PT, R12, -0x1, !P3 ;  /* 0xffffffff0c00780c */ /* 0x000fe20005f61670 */
[----:B------:R-:W-:Y:S03]  /*1db0*/  BSSY.RECONVERGENT B0, `(.L_x_42) ;  /* 0x000000e000007945 */ /* 0x000fe60003800200 */
[----:B------:R-:W-:Y:S01]  /*1dc0*/  ISETP.GE.U32.OR P3, PT, R7, R26, P3 ;  /* 0x0000001a0700720c */ /* 0x000fe20001f66470 */
[----:B--2---:R-:W-:-:S04]  /*1dd0*/  @!P0 FMUL R14, R15, R2 ;  /* 0x000000020f0e8220 */ /* 0x004fc80000400000 */
[----:B0-----:R-:W-:-:S05]  /*1de0*/  @!P0 FFMA R11, R14, R0, R11 ;  /* 0x000000000e0b8223 */ /* 0x001fca000000000b */
[----:B------:R0:W-:Y:S03]  /*1df0*/  @!P0 STG.E desc[UR6][R18.64], R11 ;  /* 0x0000000b12008986 */ /* 0x0001e6000c101906 */
[----:B------:R-:W-:Y:S05]  /*1e00*/  @P3 BRA `(.L_x_43) ;  /* 0x0000000000203947 */ /* 0x000fea0003800000 */
[----:B------:R-:W1:Y:S01]  /*1e10*/  LDC.64 R2, c[0x0][0x390] ;  /* 0x0000e400ff027b82 */ /* 0x000e620000000a00 */
[----:B------:R-:W-:-:S04]  /*1e20*/  IMAD R13, R13, UR8, R24 ;  /* 0x000000080d0d7c24 */ /* 0x000fc8000f8e0218 */
[----:B------:R-:W-:-:S04]  /*1e30*/  IMAD R7, R13, R26, R7 ;  /* 0x0000001a0d077224 */ /* 0x000fc800078e0207 */
[----:B-1----:R-:W-:-:S06]  /*1e40*/  IMAD.WIDE.U32 R2, R7, 0x4, R2 ;  /* 0x0000000407027825 */ /* 0x002fcc00078e0002 */
[----:B------:R-:W2:Y:S02]  /*1e50*/  LDG.E R3, desc[UR6][R2.64] ;  /* 0x0000000602037981 */ /* 0x000ea4000c1e1900 */
[----:B--2---:R-:W-:-:S04]  /*1e60*/  FMUL R20, R3, R20 ;  /* 0x0000001403147220 */ /* 0x004fc80000400000 */
[----:B0-----:R-:W-:-:S05]  /*1e70*/  FFMA R11, R20, R0, R11 ;  /* 0x00000000140b7223 */ /* 0x001fca000000000b */
[----:B------:R1:W-:Y:S02]  /*1e80*/  STG.E desc[UR6][R18.64], R11 ;  /* 0x0000000b12007986 */ /* 0x0003e4000c101906 */
.L_x_43:
[----:B------:R-:W-:Y:S05]  /*1e90*/  BSYNC.RECONVERGENT B0 ;  /* 0x0000000000007941 */ /* 0x000fea0003800200 */
.L_x_42:
[----:B------:R-:W-:Y:S01]  /*1ea0*/  IADD3 R24, PT, PT, R24, 0x1, RZ ;  /* 0x0000000118187810 */ /* 0x000fe20007ffe0ff */
[----:B------:R-:W-:Y:S06]  /*1eb0*/  @P2 BRA `(.L_x_44) ;  /* 0xfffffff4003c2947 */ /* 0x000fec000383ffff */
.L_x_29:
[----:B-1----:R-:W-:Y:S01]  /*1ec0*/  IADD3 R0, PT, PT, R8, -0xd000000, RZ ;  /* 0xf300000008007810 */ /* 0x002fe20007ffe0ff */
[----:B------:R1:W3:Y:S01]  /*1ed0*/  MUFU.RSQ R7, R8 ;  /* 0x0000000800077308 */ /* 0x0002e20000001400 */
[----:B------:R-:W-:Y:S02]  /*1ee0*/  BSSY.RECONVERGENT B0, `(.L_x_45) ;  /* 0x000000c000007945 */ /* 0x000fe40003800200 */
[----:B------:R-:W-:-:S13]  /*1ef0*/  ISETP.GT.U32.AND P0, PT, R0, 0x727fffff, PT ;  /* 0x727fffff0000780c */ /* 0x000fda0003f04070 */
[----:B-1----:R-:W-:Y:S05]  /*1f00*/  @!P0 BRA `(.L_x_46) ;  /* 0x0000000000148947 */ /* 0x002fea0003800000 */
[----:B---3--:R-:W-:Y:S02]  /*1f10*/  MOV R7, R8 ;  /* 0x0000000800077202 */ /* 0x008fe40000000f00 */
[----:B------:R-:W-:-:S07]  /*1f20*/  MOV R14, 0x1f40 ;  /* 0x00001f40000e7802 */ /* 0x000fce0000000f00 */
[----:B0-2---:R-:W-:Y:S05]  /*1f30*/  CALL.REL.NOINC `($__internal_0_$__cuda_sm20_sqrt_rn_f32_slowpath) ;  /* 0x0000000c00f87944 */ /* 0x005fea0003c00000 */
[----:B------:R-:W-:Y:S01]  /*1f40*/  MOV R2, R0 ;  /* 0x0000000000027202 */ /* 0x000fe20000000f00 */
[----:B------:R-:W-:Y:S06]  /*1f50*/  BRA `(.L_x_47) ;  /* 0x0000000000107947 */ /* 0x000fec0003800000 */
.L_x_46:
[C---:B---3--:R-:W-:Y:S01]  /*1f60*/  FMUL.FTZ R3, R7.reuse, R8 ;  /* 0x0000000807037220 */ /* 0x048fe20000410000 */
[----:B------:R-:W-:-:S03]  /*1f70*/  FMUL.FTZ R0, R7, 0.5 ;  /* 0x3f00000007007820 */ /* 0x000fc60000410000 */
[----:B------:R-:W-:-:S04]  /*1f80*/  FFMA R2, -R3, R3, R8 ;  /* 0x0000000303027223 */ /* 0x000fc80000000108 */
[----:B------:R-:W-:-:S07]  /*1f90*/  FFMA R2, R2, R0, R3 ;  /* 0x0000000002027223 */ /* 0x000fce0000000003 */
.L_x_47:
[----:B0-2---:R-:W-:Y:S05]  /*1fa0*/  BSYNC.RECONVERGENT B0 ;  /* 0x0000000000007941 */ /* 0x005fea0003800200 */
.L_x_45:
[----:B------:R-:W0:Y:S01]  /*1fb0*/  MUFU.RCP R3, R2 ;  /* 0x0000000200037308 */ /* 0x000e220000001000 */
[----:B------:R-:W-:Y:S07]  /*1fc0*/  BSSY.RECONVERGENT B3, `(.L_x_48) ;  /* 0x000000c000037945 */ /* 0x000fee0003800200 */
[----:B------:R-:W1:Y:S01]  /*1fd0*/  FCHK P0, R11, R2 ;  /* 0x000000020b007302 */ /* 0x000e620000000000 */
[----:B0-----:R-:W-:-:S04]  /*1fe0*/  FFMA R0, R3, -R2, 1 ;  /* 0x3f80000003007423 */ /* 0x001fc80000000802 */
[----:B------:R-:W-:-:S04]  /*1ff0*/  FFMA R0, R3, R0, R3 ;  /* 0x0000000003007223 */ /* 0x000fc80000000003 */
[----:B------:R-:W-:-:S04]  /*2000*/  FFMA R8, R0, R11, RZ ;  /* 0x0000000b00087223 */ /* 0x000fc800000000ff */
[----:B------:R-:W-:-:S04]  /*2010*/  FFMA R3, R8, -R2, R11 ;  /* 0x8000000208037223 */ /* 0x000fc8000000000b */
[----:B------:R-:W-:Y:S01]  /*2020*/  FFMA R0, R0, R3, R8 ;  /* 0x0000000300007223 */ /* 0x000fe20000000008 */
[----:B-1----:R-:W-:Y:S06]  /*2030*/  @!P0 BRA `(.L_x_49) ;  /* 0x0000000000108947 */ /* 0x002fec0003800000 */
[----:B------:R-:W-:Y:S02]  /*2040*/  MOV R0, R2 ;  /* 0x0000000200007202 */ /* 0x000fe40000000f00 */
[----:B------:R-:W-:Y:S02]  /*2050*/  MOV R3, R11 ;  /* 0x0000000b00037202 */ /* 0x000fe40000000f00 */
[----:B------:R-:W-:-:S07]  /*2060*/  MOV R2, 0x2080 ;  /* 0x0000208000027802 */ /* 0x000fce0000000f00 */
[----:B------:R-:W-:Y:S05]  /*2070*/  CALL.REL.NOINC `($__internal_1_$__cuda_sm3x_div_rn_noftz_f32_slowpath) ;  /* 0x0000001000007944 */ /* 0x000fea0003c00000 */
.L_x_49:
[----:B------:R-:W-:Y:S05]  /*2080*/  BSYNC.RECONVERGENT B3 ;  /* 0x0000000000037941 */ /* 0x000fea0003800200 */
.L_x_48:
[----:B------:R3:W-:Y:S01]  /*2090*/  STG.E desc[UR6][R18.64], R0 ;  /* 0x0000000012007986 */ /* 0x0007e2000c101906 */
[----:B------:R-:W-:-:S07]  /*20a0*/  MOV R11, R0 ;  /* 0x00000000000b7202 */ /* 0x000fce0000000f00 */
.L_x_28:
[----:B0-2---:R-:W-:Y:S05]  /*20b0*/  BSYNC.RECONVERGENT B2 ;  /* 0x0000000000027941 */ /* 0x005fea0003800200 */
.L_x_27:
[----:B------:R-:W-:Y:S01]  /*20c0*/  PLOP3.LUT P1, PT, P1, P6, PT, 0x80, 0x8 ;  /* 0x000000000008781c */ /* 0x000fe20000f2d070 */
[----:B------:R-:W0:Y:S01]  /*20d0*/  LDCU UR5, c[0x0][0x3c0] ;  /* 0x00007800ff0577ac */ /* 0x000e220008000800 */
[----:B------:R-:W-:Y:S11]  /*20e0*/  BSSY.RECONVERGENT B2, `(.L_x_50) ;  /* 0x00000dd000027945 */ /* 0x000ff60003800200 */
[----:B------:R-:W-:Y:S05]  /*20f0*/  @!P1 BRA `(.L_x_51) ;  /* 0x0000000c006c9947 */ /* 0x000fea0003800000 */
[----:B------:R-:W2:Y:S02]  /*2100*/  LDCU UR4, c[0x0][0x3c0] ;  /* 0x00007800ff0477ac */ /* 0x000ea40008000800 */
[----:B--2---:R-:W-:-:S09]  /*2110*/  UISETP.NE.AND UP0, UPT, UR4, URZ, UPT ;  /* 0x000000ff0400728c */ /* 0x004fd2000bf05270 */
[----:B------:R-:W-:Y:S05]  /*2120*/  BRA.U !UP0, `(.L_x_52) ;  /* 0x0000000908e47547 */ /* 0x000fea000b800000 */
[----:B------:R-:W-:Y:S01]  /*2130*/  UIADD3 UR4, UPT, UPT, -UR4, URZ, URZ ;  /* 0x000000ff04047290 */ /* 0x000fe2000fffe1ff */
[----:B------:R-:W-:Y:S02]  /*2140*/  HFMA2 R23, -RZ, RZ, 0, 0 ;  /* 0x00000000ff177431 */ /* 0x000fe400000001ff */
[----:B------:R-:W-:-:S03]  /*2150*/  IMAD.WIDE.U32 R34, R10, 0x4, R16 ;  /* 0x000000040a227825 */ /* 0x000fc600078e0010 */
[----:B------:R-:W-:-:S07]  /*2160*/  MOV R24, UR4 ;  /* 0x0000000400187c02 */ /* 0x000fce0008000f00 */
.L_x_67:
[----:B------:R-:W2:Y:S01]  /*2170*/  LDC.64 R12, c[0x0][0x398] ;  /* 0x0000e600ff0c7b82 */ /* 0x000ea20000000a00 */
[----:B-1-3--:R-:W3:Y:S04]  /*2180*/  LDG.E R0, desc[UR6][R34.64] ;  /* 0x0000000622007981 */ /* 0x00aee8000c1e1900 */
[----:B------:R1:W5:Y:S03]  /*2190*/  LDG.E R14, desc[UR6][R16.64] ;  /* 0x00000006100e7981 */ /* 0x000366000c1e1900 */
[----:B------:R-:W4:Y:S01]  /*21a0*/  LDC.64 R20, c[0x0][0x3a0] ;  /* 0x0000e800ff147b82 */ /* 0x000f220000000a00 */
[----:B--2---:R-:W-:-:S06]  /*21b0*/  IMAD.WIDE.U32 R12, R10, 0x4, R12 ;  /* 0x000000040a0c7825 */ /* 0x004fcc00078e000c */
[----:B------:R-:W2:Y:S01]  /*21c0*/  LDG.E R12, desc[UR6][R12.64] ;  /* 0x000000060c0c7981 */ /* 0x000ea2000c1e1900 */
[----:B----4-:R-:W-:-:S06]  /*21d0*/  IMAD.WIDE.U32 R20, R10, 0x4, R20 ;  /* 0x000000040a147825 */ /* 0x010fcc00078e0014 */
[----:B------:R-:W2:Y:S01]  /*21e0*/  LDG.E R20, desc[UR6][R20.64] ;  /* 0x0000000614147981 */ /* 0x000ea2000c1e1900 */
[----:B------:R-:W-:Y:S01]  /*21f0*/  I2FP.F32.U32 R3, R23 ;  /* 0x0000001700037245 */ /* 0x000fe20000201000 */
[----:B------:R-:W4:Y:S01]  /*2200*/  MUFU.RCP R15, R6 ;  /* 0x00000006000f7308 */ /* 0x000f220000001000 */
[----:B------:R-:W-:Y:S01]  /*2210*/  IADD3 R24, PT, PT, R24, 0x1, RZ ;  /* 0x0000000118187810 */ /* 0x000fe20007ffe0ff */
[----:B------:R-:W-:Y:S03]  /*2220*/  BSSY.RECONVERGENT B3, `(.L_x_53) ;  /* 0x0000010000037945 */ /* 0x000fe60003800200 */
[----:B------:R-:W-:Y:S01]  /*2230*/  ISETP.NE.AND P1, PT, R24, RZ, PT ;  /* 0x000000ff1800720c */ /* 0x000fe20003f25270 */
[----:B--2---:R-:W-:-:S04]  /*2240*/  FFMA R3, R3, R20, R12 ;  /* 0x0000001403037223 */ /* 0x004fc8000000000c */
[----:B---3--:R-:W-:-:S04]  /*2250*/  FADD R7, R3, -R0 ;  /* 0x8000000003077221 */ /* 0x008fc80000000000 */
[----:B------:R-:W-:Y:S01]  /*2260*/  FMUL R3, R4, R7 ;  /* 0x0000000704037220 */ /* 0x000fe20000400000 */
[----:B----4-:R-:W-:-:S03]  /*2270*/  FFMA R0, -R6, R15, 1 ;  /* 0x3f80000006007423 */ /* 0x010fc6000000010f */
[----:B------:R-:W2:Y:S01]  /*2280*/  FCHK P0, R3, R6 ;  /* 0x0000000603007302 */ /* 0x000ea20000000000 */
[----:B------:R-:W-:-:S04]  /*2290*/  FFMA R0, R15, R0, R15 ;  /* 0x000000000f007223 */ /* 0x000fc8000000000f */
[----:B------:R-:W-:-:S04]  /*22a0*/  FFMA R13, R3, R0, RZ ;  /* 0x00000000030d7223 */ /* 0x000fc800000000ff */
[----:B------:R-:W-:-:S04]  /*22b0*/  FFMA R2, -R6, R13, R3 ;  /* 0x0000000d06027223 */ /* 0x000fc80000000103 */
[----:B------:R-:W-:Y:S01]  /*22c0*/  FFMA R13, R0, R2, R13 ;  /* 0x00000002000d7223 */ /* 0x000fe2000000000d */
[----:B012---:R-:W-:Y:S06]  /*22d0*/  @!P0 BRA `(.L_x_54) ;  /* 0x0000000000108947 */ /* 0x007fec0003800000 */
[----:B------:R-:W-:Y:S02]  /*22e0*/  MOV R0, R6 ;  /* 0x0000000600007202 */ /* 0x000fe40000000f00 */
[----:B------:R-:W-:-:S07]  /*22f0*/  MOV R2, 0x2310 ;  /* 0x0000231000027802 */ /* 0x000fce0000000f00 */
[----:B0----5:R-:W-:Y:S05]  /*2300*/  CALL.REL.NOINC `($__internal_1_$__cuda_sm3x_div_rn_noftz_f32_slowpath) ;  /* 0x0000000c005c7944 */ /* 0x021fea0003c00000 */
[----:B------:R-:W-:-:S07]  /*2310*/  MOV R13, R0 ;  /* 0x00000000000d7202 */ /* 0x000fce0000000f00 */
.L_x_54:
[----:B0-----:R-:W-:Y:S05]  /*2320*/  BSYNC.RECONVERGENT B3 ;  /* 0x0000000000037941 */ /* 0x001fea0003800200 */
.L_x_53:
        /* <DEDUP_REMOVED lines=16> */
.L_x_56:
[----:B------:R-:W-:Y:S05]  /*2430*/  BSYNC.RECONVERGENT B3 ;  /* 0x0000000000037941 */ /* 0x000fea0003800200 */
.L_x_55:
        /* <DEDUP_REMOVED lines=18> */
.L_x_58:
[----:B------:R-:W-:Y:S05]  /*2560*/  BSYNC.RECONVERGENT B3 ;  /* 0x0000000000037941 */ /* 0x000fea0003800200 */
.L_x_57:
        /* <DEDUP_REMOVED lines=20> */
.L_x_60:
[----:B------:R-:W-:Y:S05]  /*26b0*/  BSYNC.RECONVERGENT B3 ;  /* 0x0000000000037941 */ /* 0x000fea0003800200 */
.L_x_59:
[----:B------:R-:W0:Y:S01]  /*26c0*/  MUFU.RCP R26, R21 ;  /* 0x00000015001a7308 */ /* 0x000e220000001000 */
[----:B------:R-:W-:Y:S01]  /*26d0*/  I2FP.F32.S32 R0, R13 ;  /* 0x0000000d00007245 */ /* 0x000fe20000201400 */
[----:B------:R-:W-:Y:S04]  /*26e0*/  BSSY.RECONVERGENT B3, `(.L_x_61) ;  /* 0x0000010000037945 */ /* 0x000fe80003800200 */
[----:B------:R-:W-:Y:S02]  /*26f0*/  FFMA R3, R21, R0, R22 ;  /* 0x0000000015037223 */ /* 0x000fe40000000016 */
[----:B------:R-:W-:Y:S02]  /*2700*/  F2I.FLOOR.NTZ R8, R8 ;  /* 0x0000000800087305 */ /* 0x000fe40000207100 */
[----:B------:R-:W-:-:S06]  /*2710*/  FADD R2, R14, -R3 ;  /* 0x800000030e027221 */ /* 0x000fcc0000000000 */
        /* <DEDUP_REMOVED lines=12> */
.L_x_62:
[----:B------:R-:W-:Y:S05]  /*27e0*/  BSYNC.RECONVERGENT B3 ;  /* 0x0000000000037941 */ /* 0x000fea0003800200 */
.L_x_61:
        /* <DEDUP_REMOVED lines=16> */
.L_x_64:
[----:B------:R-:W-:Y:S05]  /*28f0*/  BSYNC.RECONVERGENT B3 ;  /* 0x0000000000037941 */ /* 0x000fea0003800200 */
.L_x_63:
[----:B------:R-:W0:Y:S02]  /*2900*/  LDC.64 R2, c[0x0][0x3b8] ;  /* 0x0000ee00ff027b82 */ /* 0x000e240000000a00 */
[C---:B0-----:R-:W-:Y:S02]  /*2910*/  ISETP.GE.U32.AND P0, PT, R13.reuse, R2, PT ;  /* 0x000000020d00720c */ /* 0x041fe40003f06070 */
[C---:B------:R-:W-:Y:S02]  /*2920*/  ISETP.GE.U32.AND P2, PT, R8.reuse, R3, PT ;  /* 0x000000030800720c */ /* 0x040fe40003f46070 */
[----:B------:R-:W-:Y:S02]  /*2930*/  ISETP.GT.AND P0, PT, R13, -0x1, !P0 ;  /* 0xffffffff0d00780c */ /* 0x000fe40004704270 */
[----:B------:R-:W-:-:S04]  /*2940*/  ISETP.GT.AND P3, PT, R8, -0x1, !P2 ;  /* 0xffffffff0800780c */ /* 0x000fc80005764270 */
[----:B------:R-:W-:-:S13]  /*2950*/  PLOP3.LUT P4, PT, P0, P3, PT, 0x80, 0x8 ;  /* 0x000000000008781c */ /* 0x000fda0000787070 */
[----:B------:R-:W0:Y:S01]  /*2960*/  @P4 LDC R27, c[0x0][0x3c0] ;  /* 0x0000f000ff1b4b82 */ /* 0x000e220000000800 */
[----:B------:R-:W-:-:S07]  /*2970*/  @P4 IMAD R12, R13, R3, R8 ;  /* 0x000000030d0c4224 */ /* 0x000fce00078e0208 */
[----:B------:R-:W1:Y:S01]  /*2980*/  @P4 LDC.64 R20, c[0x0][0x390] ;  /* 0x0000e400ff144b82 */ /* 0x000e620000000a00 */
[----:B0-----:R-:W-:-:S04]  /*2990*/  @P4 IMAD R27, R12, R27, R23 ;  /* 0x0000001b0c1b4224 */ /* 0x001fc800078e0217 */
[----:B-1----:R-:W-:-:S06]  /*29a0*/  @P4 IMAD.WIDE.U32 R26, R27, 0x4, R20 ;  /* 0x000000041b1a4825 */ /* 0x002fcc00078e0014 */
[----:B------:R-:W2:Y:S01]  /*29b0*/  @P4 LDG.E R26, desc[UR6][R26.64] ;  /* 0x000000061a1a4981 */ /* 0x000ea2000c1e1900 */
[----:B------:R-:W-:Y:S01]  /*29c0*/  ISETP.GE.U32.AND P2, PT, R7, R2, PT ;  /* 0x000000020700720c */ /* 0x000fe20003f46070 */
[----:B------:R-:W-:Y:S01]  /*29d0*/  @P4 FADD R15, -R14, 1 ;  /* 0x3f8000000e0f4421 */ /* 0x000fe20000000100 */
[----:B------:R-:W-:Y:S02]  /*29e0*/  @P4 FADD R12, -R0, 1 ;  /* 0x3f800000000c4421 */ /* 0x000fe40000000100 */
[----:B------:R-:W-:-:S04]  /*29f0*/  ISETP.GT.AND P2, PT, R13, -0x2, !P2 ;  /* 0xfffffffe0d00780c */ /* 0x000fc80005744270 */
[----:B------:R-:W-:-:S13]  /*2a00*/  PLOP3.LUT P3, PT, P2, P3, PT, 0x80, 0x8 ;  /* 0x000000000008781c */ /* 0x000fda0001767070 */
[----:B------:R-:W0:Y:S01]  /*2a10*/  @P3 LDC R25, c[0x0][0x3c0] ;  /* 0x0000f000ff193b82 */ /* 0x000e220000000800 */
[----:B------:R-:W-:-:S07]  /*2a20*/  @P3 IMAD R22, R7, R3, R8 ;  /* 0x0000000307163224 */ /* 0x000fce00078e0208 */
[----:B------:R-:W1:Y:S01]  /*2a30*/  @P3 LDC.64 R20, c[0x0][0x390] ;  /* 0x0000e400ff143b82 */ /* 0x000e620000000a00 */
[----:B--2---:R-:W-:Y:S01]  /*2a40*/  @P4 FMUL R2, R26, R15 ;  /* 0x0000000f1a024220 */ /* 0x004fe20000400000 */
[----:B0-----:R-:W-:-:S03]  /*2a50*/  @P3 IMAD R15, R22, R25, R23 ;  /* 0x00000019160f3224 */ /* 0x001fc600078e0217 */
[----:B------:R-:W-:Y:S01]  /*2a60*/  @P4 FFMA R11, R2, R12, R11 ;  /* 0x0000000c020b4223 */ /* 0x000fe2000000000b */
[----:B-1----:R-:W-:-:S04]  /*2a70*/  @P3 IMAD.WIDE.U32 R26, R15, 0x4, R20 ;  /* 0x000000040f1a3825 */ /* 0x002fc800078e0014 */
[----:B------:R0:W-:Y:S04]  /*2a80*/  @P4 STG.E desc[UR6][R18.64], R11 ;  /* 0x0000000b12004986 */ /* 0x0001e8000c101906 */
[----:B------:R-:W2:Y:S01]  /*2a90*/  @P3 LDG.E R27, desc[UR6][R26.64] ;  /* 0x000000061a1b3981 */ /* 0x000ea2000c1e1900 */
[----:B------:R-:W-:Y:S01]  /*2aa0*/  IADD3 R22, PT, PT, R8, 0x1, RZ ;  /* 0x0000000108167810 */ /* 0x000fe20007ffe0ff */
[----:B------:R-:W-:-:S03]  /*2ab0*/  @P3 FADD R12, -R0, 1 ;  /* 0x3f800000000c3421 */ /* 0x000fc60000000100 */
[----:B------:R-:W-:-:S04]  /*2ac0*/  ISETP.GE.U32.AND P4, PT, R22, R3, PT ;  /* 0x000000031600720c */ /* 0x000fc80003f86070 */
[----:B------:R-:W-:-:S04]  /*2ad0*/  ISETP.LT.OR P4, PT, R8, -0x1, P4 ;  /* 0xffffffff0800780c */ /* 0x000fc80002781670 */
[----:B------:R-:W-:-:S13]  /*2ae0*/  PLOP3.LUT P4, PT, P0, P4, PT, 0x8f, 0xf8 ;  /* 0x0000000000f8781c */ /* 0x000fda0000789177 */
[----:B------:R-:W1:Y:S01]  /*2af0*/  @!P4 LDC R15, c[0x0][0x3c0] ;  /* 0x0000f000ff0fcb82 */ /* 0x000e620000000800 */
[----:B------:R-:W-:-:S07]  /*2b00*/  @!P4 IMAD R2, R13, R3, R8 ;  /* 0x000000030d02c224 */ /* 0x000fce00078e0208 */
[----:B------:R-:W3:Y:S01]  /*2b10*/  @!P4 LDC.64 R20, c[0x0][0x390] ;  /* 0x0000e400ff14cb82 */ /* 0x000ee20000000a00 */
[----:B-1----:R-:W-:-:S05]  /*2b20*/  @!P4 IMAD R2, R2, R15, R15 ;  /* 0x0000000f0202c224 */ /* 0x002fca00078e020f */
[----:B------:R-:W-:-:S05]  /*2b30*/  @!P4 IADD3 R13, PT, PT, R2, R23, RZ ;  /* 0x00000017020dc210 */ /* 0x000fca0007ffe0ff */
        /* <DEDUP_REMOVED lines=14> */
[----:B------:R-:W-:-:S04]  /*2c20*/  IMAD R22, R7, R3, R22 ;  /* 0x0000000307167224 */ /* 0x000fc800078e0216 */
[----:B------:R-:W-:-:S04]  /*2c30*/  IMAD R3, R22, UR5, R23 ;  /* 0x0000000516037c24 */ /* 0x000fc8000f8e0217 */
[----:B-1----:R-:W-:-:S06]  /*2c40*/  IMAD.WIDE.U32 R12, R3, 0x4, R12 ;  /* 0x00000004030c7825 */ /* 0x002fcc00078e000c */
[----:B------:R-:W2:Y:S02]  /*2c50*/  LDG.E R13, desc[UR6][R12.64] ;  /* 0x000000060c0d7981 */ /* 0x000ea4000c1e1900 */
[----:B--2---:R-:W-:-:S04]  /*2c60*/  FMUL R14, R13, R14 ;  /* 0x0000000e0d0e7220 */ /* 0x004fc80000400000 */
[----:B0-----:R-:W-:-:S05]  /*2c70*/  FFMA R11, R14, R0, R11 ;  /* 0x000000000e0b7223 */ /* 0x001fca000000000b */
[----:B------:R1:W-:Y:S02]  /*2c80*/  STG.E desc[UR6][R18.64], R11 ;  /* 0x0000000b12007986 */ /* 0x0003e4000c101906 */
.L_x_66:
[----:B------:R-:W-:Y:S05]  /*2c90*/  BSYNC.RECONVERGENT B0 ;  /* 0x0000000000007941 */ /* 0x000fea0003800200 */
.L_x_65:
[----:B------:R-:W-:Y:S01]  /*2ca0*/  IADD3 R23, PT, PT, R23, 0x1, RZ ;  /* 0x0000000117177810 */ /* 0x000fe20007ffe0ff */
[----:B------:R-:W-:Y:S06]  /*2cb0*/  @P1 BRA `(.L_x_67) ;  /* 0xfffffff4002c1947 */ /* 0x000fec000383ffff */
.L_x_52:
[----:B------:R-:W-:Y:S01]  /*2cc0*/  IADD3 R2, PT, PT, R9, -0xd000000, RZ ;  /* 0xf300000009027810 */ /* 0x000fe20007ffe0ff */
[----:B-1-3--:R1:W2:Y:S01]  /*2cd0*/  MUFU.RSQ R0, R9 ;  /* 0x0000000900007308 */ /* 0x00a2a20000001400 */
[----:B------:R-:W-:Y:S02]  /*2ce0*/  BSSY.RECONVERGENT B0, `(.L_x_68) ;  /* 0x000000c000007945 */ /* 0x000fe40003800200 */
[----:B------:R-:W-:-:S13]  /*2cf0*/  ISETP.GT.U32.AND P0, PT, R2, 0x727fffff, PT ;  /* 0x727fffff0200780c */ /* 0x000fda0003f04070 */
[----:B-1----:R-:W-:Y:S05]  /*2d00*/  @!P0 BRA `(.L_x_69) ;  /* 0x0000000000148947 */ /* 0x002fea0003800000 */
[----:B------:R-:W-:Y:S02]  /*2d10*/  MOV R7, R9 ;  /* 0x0000000900077202 */ /* 0x000fe40000000f00 */
[----:B------:R-:W-:-:S07]  /*2d20*/  MOV R14, 0x2d40 ;  /* 0x00002d40000e7802 */ /* 0x000fce0000000f00 */
[----:B0-2---:R-:W-:Y:S05]  /*2d30*/  CALL.REL.NOINC `($__internal_0_$__cuda_sm20_sqrt_rn_f32_slowpath) ;  /* 0x0000000000787944 */ /* 0x005fea0003c00000 */
[----:B------:R-:W-:Y:S01]  /*2d40*/  MOV R2, R0 ;  /* 0x0000000000027202 */ /* 0x000fe20000000f00 */
[----:B------:R-:W-:Y:S06]  /*2d50*/  BRA `(.L_x_70) ;  /* 0x0000000000107947 */ /* 0x000fec0003800000 */
.L_x_69:
[C---:B--2---:R-:W-:Y:S01]  /*2d60*/  FMUL.FTZ R2, R0.reuse, R9 ;  /* 0x0000000900027220 */ /* 0x044fe20000410000 */
[----:B------:R-:W-:-:S03]  /*2d70*/  FMUL.FTZ R0, R0, 0.5 ;  /* 0x3f00000000007820 */ /* 0x000fc60000410000 */
[----:B------:R-:W-:-:S04]  /*2d80*/  FFMA R9, -R2, R2, R9 ;  /* 0x0000000202097223 */ /* 0x000fc80000000109 */
[----:B------:R-:W-:-:S07]  /*2d90*/  FFMA R2, R9, R0, R2 ;  /* 0x0000000009027223 */ /* 0x000fce0000000002 */
.L_x_70:
[----:B0-----:R-:W-:Y:S05]  /*2da0*/  BSYNC.RECONVERGENT B0 ;  /* 0x0000000000007941 */ /* 0x001fea0003800200 */
.L_x_68:
        /* <DEDUP_REMOVED lines=13> */
.L_x_72:
[----:B------:R-:W-:Y:S05]  /*2e80*/  BSYNC.RECONVERGENT B3 ;  /* 0x0000000000037941 */ /* 0x000fea0003800200 */
.L_x_71:
[----:B------:R2:W-:Y:S01]  /*2e90*/  STG.E desc[UR6][R18.64], R0 ;  /* 0x0000000012007986 */ /* 0x0005e2000c101906 */
[----:B------:R-:W-:-:S07]  /*2ea0*/  MOV R11, R0 ;  /* 0x00000000000b7202 */ /* 0x000fce0000000f00 */
.L_x_51:
[----:B0-----:R-:W-:Y:S05]  /*2eb0*/  BSYNC.RECONVERGENT B2 ;  /* 0x0000000000027941 */ /* 0x001fea0003800200 */
.L_x_50:
[----:B------:R-:W0:Y:S02]  /*2ec0*/  LDC.64 R2, c[0x0][0x3a0] ;  /* 0x0000e800ff027b82 */ /* 0x000e240000000a00 */
[----:B0-----:R-:W-:-:S06]  /*2ed0*/  IMAD.WIDE.U32 R2, R10, 0x4, R2 ;  /* 0x000000040a027825 */ /* 0x001fcc00078e0002 */
[----:B------:R-:W4:Y:S02]  /*2ee0*/  LDG.E R2, desc[UR6][R2.64] ;  /* 0x0000000602027981 */ /* 0x000f24000c1e1900 */
[----:B----4-:R-:W-:-:S05]  /*2ef0*/  FMUL R11, R2, R11 ;  /* 0x0000000b020b7220 */ /* 0x010fca0000400000 */
[----:B------:R-:W-:Y:S01]  /*2f00*/  STG.E desc[UR6][R18.64], R11 ;  /* 0x0000000b12007986 */ /* 0x000fe2000c101906 */
[----:B------:R-:W-:Y:S05]  /*2f10*/  EXIT ;  /* 0x000000000000794d */ /* 0x000fea0003800000 */
        .weak           $__internal_0_$__cuda_sm20_sqrt_rn_f32_slowpath
        .type           $__internal_0_$__cuda_sm20_sqrt_rn_f32_slowpath,@function
        .size           $__internal_0_$__cuda_sm20_sqrt_rn_f32_slowpath,($__internal_1_$__cuda_sm3x_div_rn_noftz_f32_slowpath - $__internal_0_$__cuda_sm20_sqrt_rn_f32_slowpath)
$__internal_0_$__cuda_sm20_sqrt_rn_f32_slowpath:
[----:B------:R-:W-:-:S13]  /*2f20*/  LOP3.LUT P0, RZ, R7, 0x7fffffff, RZ, 0xc0, !PT ;  /* 0x7fffffff07ff7812 */ /* 0x000fda000780c0ff */
[----:B------:R-:W-:Y:S01]  /*2f30*/  @!P0 MOV R0, R7 ;  /* 0x0000000700008202 */ /* 0x000fe20000000f00 */
[----:B------:R-:W-:Y:S06]  /*2f40*/  @!P0 BRA `(.L_x_73) ;  /* 0x0000000000408947 */ /* 0x000fec0003800000 */
[----:B------:R-:W-:-:S13]  /*2f50*/  FSETP.GEU.FTZ.AND P0, PT, R7, RZ, PT ;  /* 0x000000ff0700720b */ /* 0x000fda0003f1e000 */
[----:B------:R-:W-:Y:S01]  /*2f60*/  @!P0 MOV R0, 0x7fffffff ;  /* 0x7fffffff00008802 */ /* 0x000fe20000000f00 */
[----:B------:R-:W-:Y:S06]  /*2f70*/  @!P0 BRA `(.L_x_73) ;  /* 0x0000000000348947 */ /* 0x000fec0003800000 */
[----:B------:R-:W-:-:S13]  /*2f80*/  FSETP.GTU.FTZ.AND P0, PT, |R7|, +INF , PT ;  /* 0x7f8000000700780b */ /* 0x000fda0003f1c200 */
[----:B------:R-:W-:Y:S01]  /*2f90*/  @P0 FADD.FTZ R0, R7, 1 ;  /* 0x3f80000007000421 */ /* 0x000fe20000010000 */
[----:B------:R-:W-:Y:S06]  /*2fa0*/  @P0 BRA `(.L_x_73) ;  /* 0x0000000000280947 */ /* 0x000fec0003800000 */
[----:B------:R-:W-:-:S13]  /*2fb0*/  FSETP.NEU.FTZ.AND P0, PT, |R7|, +INF , PT ;  /* 0x7f8000000700780b */ /* 0x000fda0003f1d200 */
[----:B------:R-:W-:-:S04]  /*2fc0*/  @P0 FFMA R2, R7, 1.84467440737095516160e+19, RZ ;  /* 0x5f80000007020823 */ /* 0x000fc800000000ff */
[----:B------:R-:W0:Y:S02]  /*2fd0*/  @P0 MUFU.RSQ R3, R2 ;  /* 0x0000000200030308 */ /* 0x000e240000001400 */
[----:B0-----:R-:W-:Y:S01]  /*2fe0*/  @P0 FMUL.FTZ R13, R2, R3 ;  /* 0x00000003020d0220 */ /* 0x001fe20000410000 */
[----:B------:R-:W-:-:S03]  /*2ff0*/  @P0 FMUL.FTZ R3, R3, 0.5 ;  /* 0x3f00000003030820 */ /* 0x000fc60000410000 */
[----:B------:R-:W-:-:S04]  /*3000*/  @P0 FADD.FTZ R0, -R13, -RZ ;  /* 0x800000ff0d000221 */ /* 0x000fc80000010100 */
[----:B------:R-:W-:Y:S01]  /*3010*/  @P0 FFMA R12, R13, R0, R2 ;  /* 0x000000000d0c0223 */ /* 0x000fe20000000002 */
[----:B------:R-:W-:-:S03]  /*3020*/  @!P0 MOV R0, R7 ;  /* 0x0000000700008202 */ /* 0x000fc60000000f00 */
[----:B------:R-:W-:-:S04]  /*3030*/  @P0 FFMA R3, R12, R3, R13 ;  /* 0x000000030c030223 */ /* 0x000fc8000000000d */
[----:B------:R-:W-:-:S07]  /*3040*/  @P0 FMUL.FTZ R0, R3, 2.3283064365386962891e-10 ;  /* 0x2f80000003000820 */ /* 0x000fce0000410000 */
.L_x_73:
[----:B------:R-:W-:Y:S01]  /*3050*/  HFMA2 R3, -RZ, RZ, 0, 0 ;  /* 0x00000000ff037431 */ /* 0x000fe200000001ff */
[----:B------:R-:W-:-:S04]  /*3060*/  MOV R2, R14 ;  /* 0x0000000e00027202 */ /* 0x000fc80000000f00 */
[----:B------:R-:W-:Y:S05]  /*3070*/  RET.REL.NODEC R2 `(_Z23joseph3d_lm_cuda_kernelPfS_S_S_S_S_yjjj) ;  /* 0xffffffcc02e07950 */ /* 0x000fea0003c3ffff */
        .weak           $__internal_1_$__cuda_sm3x_div_rn_noftz_f32_slowpath
        .type           $__internal_1_$__cuda_sm3x_div_rn_noftz_f32_slowpath,@function
        .size           $__internal_1_$__cuda_sm3x_div_rn_noftz_f32_slowpath,(.L_x_87 - $__internal_1_$__cuda_sm3x_div_rn_noftz_f32_slowpath)
$__internal_1_$__cuda_sm3x_div_rn_noftz_f32_slowpath:
[----:B------:R-:W-:Y:S01]  /*3080*/  SHF.R.U32.HI R25, RZ, 0x17, R0 ;  /* 0x00000017ff197819 */ /* 0x000fe20000011600 */
[----:B------:R-:W-:Y:S01]  /*3090*/  BSSY.RECONVERGENT B0, `(.L_x_74) ;  /* 0x0000062000007945 */ /* 0x000fe20003800200 */
[----:B------:R-:W-:Y:S02]  /*30a0*/  SHF.R.U32.HI R29, RZ, 0x17, R3 ;  /* 0x00000017ff1d7819 */ /* 0x000fe40000011603 */
[----:B------:R-:W-:Y:S02]  /*30b0*/  LOP3.LUT R25, R25, 0xff, RZ, 0xc0, !PT ;  /* 0x000000ff19197812 */ /* 0x000fe400078ec0ff */
[----:B------:R-:W-:Y:S02]  /*30c0*/  LOP3.LUT R29, R29, 0xff, RZ, 0xc0, !PT ;  /* 0x000000ff1d1d7812 */ /* 0x000fe400078ec0ff */
[----:B------:R-:W-:Y:S02]  /*30d0*/  IADD3 R30, PT, PT, R25, -0x1, RZ ;  /* 0xffffffff191e7810 */ /* 0x000fe40007ffe0ff */
[----:B------:R-:W-:-:S02]  /*30e0*/  IADD3 R31, PT, PT, R29, -0x1, RZ ;  /* 0xffffffff1d1f7810 */ /* 0x000fc40007ffe0ff */
[----:B------:R-:W-:-:S04]  /*30f0*/  ISETP.GT.U32.AND P0, PT, R30, 0xfd, PT ;  /* 0x000000fd1e00780c */ /* 0x000fc80003f04070 */
[----:B------:R-:W-:-:S13]  /*3100*/  ISETP.GT.U32.OR P0, PT, R31, 0xfd, P0 ;  /* 0x000000fd1f00780c */ /* 0x000fda0000704470 */
[----:B------:R-:W-:Y:S01]  /*3110*/  @!P0 MOV R26, RZ ;  /* 0x000000ff001a8202 */ /* 0x000fe20000000f00 */
[----:B------:R-:W-:Y:S06]  /*3120*/  @!P0 BRA `(.L_x_75) ;  /* 0x00000000005c8947 */ /* 0x000fec0003800000 */
[----:B------:R-:W-:Y:S02]  /*3130*/  FSETP.GTU.FTZ.AND P0, PT, |R3|, +INF , PT ;  /* 0x7f8000000300780b */ /* 0x000fe40003f1c200 */
[----:B------:R-:W-:-:S04]  /*3140*/  FSETP.GTU.FTZ.AND P3, PT, |R0|, +INF , PT ;  /* 0x7f8000000000780b */ /* 0x000fc80003f7c200 */
[----:B------:R-:W-:-:S13]  /*3150*/  PLOP3.LUT P0, PT, P0, P3, PT, 0xf8, 0x8f ;  /* 0x00000000008f781c */ /* 0x000fda0000707f70 */
[----:B------:R-:W-:Y:S05]  /*3160*/  @P0 BRA `(.L_x_76) ;  /* 0x00000004004c0947 */ /* 0x000fea0003800000 */
[----:B------:R-:W-:-:S13]  /*3170*/  LOP3.LUT P0, RZ, R0, 0x7fffffff, R3, 0xc8, !PT ;  /* 0x7fffffff00ff7812 */ /* 0x000fda000780c803 */
[----:B------:R-:W-:Y:S05]  /*3180*/  @!P0 BRA `(.L_x_77) ;  /* 0x00000004003c8947 */ /* 0x000fea0003800000 */
[C---:B------:R-:W-:Y:S02]  /*3190*/  FSETP.NEU.FTZ.AND P0, PT, |R3|.reuse, +INF , PT ;  /* 0x7f8000000300780b */ /* 0x040fe40003f1d200 */
[----:B------:R-:W-:Y:S02]  /*31a0*/  FSETP.NEU.FTZ.AND P4, PT, |R0|, +INF , PT ;  /* 0x7f8000000000780b */ /* 0x000fe40003f9d200 */
[----:B------:R-:W-:-:S11]  /*31b0*/  FSETP.NEU.FTZ.AND P3, PT, |R3|, +INF , PT ;  /* 0x7f8000000300780b */ /* 0x000fd60003f7d200 */
[----:B------:R-:W-:Y:S05]  /*31c0*/  @!P4 BRA !P0, `(.L_x_77) ;  /* 0x00000004002cc947 */ /* 0x000fea0004000000 */
[----:B------:R-:W-:-:S04]  /*31d0*/  LOP3.LUT P0, RZ, R3, 0x7fffffff, RZ, 0xc0, !PT ;  /* 0x7fffffff03ff7812 */ /* 0x000fc8000780c0ff */
[----:B------:R-:W-:-:S13]  /*31e0*/  PLOP3.LUT P0, PT, P4, P0, PT, 0x2f, 0xf2 ;  /* 0x0000000000f2781c */ /* 0x000fda0002700577 */
[----:B------:R-:W-:Y:S05]  /*31f0*/  @P0 BRA `(.L_x_78) ;  /* 0x0000000400180947 */ /* 0x000fea0003800000 */
[----:B------:R-:W-:-:S04]  /*3200*/  LOP3.LUT P0, RZ, R0, 0x7fffffff, RZ, 0xc0, !PT ;  /* 0x7fffffff00ff7812 */ /* 0x000fc8000780c0ff */
[----:B------:R-:W-:-:S13]  /*3210*/  PLOP3.LUT P3, PT, P3, P0, PT, 0x2f, 0xf2 ;  /* 0x0000000000f2781c */ /* 0x000fda0001f60577 */
[----:B------:R-:W-:Y:S05]  /*3220*/  @P3 BRA `(.L_x_79) ;  /* 0x0000000400003947 */ /* 0x000fea0003800000 */
[----:B------:R-:W-:Y:S02]  /*3230*/  ISETP.GE.AND P0, PT, R31, RZ, PT ;  /* 0x000000ff1f00720c */ /* 0x000fe40003f06270 */
[----:B------:R-:W-:-:S11]  /*3240*/  ISETP.GE.AND P3, PT, R30, RZ, PT ;  /* 0x000000ff1e00720c */ /* 0x000fd60003f66270 */
[----:B------:R-:W-:Y:S01]  /*3250*/  @P0 MOV R26, RZ ;  /* 0x000000ff001a0202 */ /* 0x000fe20000000f00 */
[----:B------:R-:W-:Y:S01]  /*3260*/  @!P0 FFMA R3, R3, 1.84467440737095516160e+19, RZ ;  /* 0x5f80000003038823 */ /* 0x000fe200000000ff */
[----:B------:R-:W-:Y:S01]  /*3270*/  @!P0 MOV R26, 0xffffffc0 ;  /* 0xffffffc0001a8802 */ /* 0x000fe20000000f00 */
[----:B------:R-:W-:-:S03]  /*3280*/  @!P3 FFMA R0, R0, 1.84467440737095516160e+19, RZ ;  /* 0x5f8000000000b823 */ /* 0x000fc600000000ff */
[----:B------:R-:W-:-:S07]  /*3290*/  @!P3 IADD3 R26, PT, PT, R26, 0x40, RZ ;  /* 0x000000401a1ab810 */ /* 0x000fce0007ffe0ff */
.L_x_75:
[----:B------:R-:W-:Y:S01]  /*32a0*/  LEA R33, R25, 0xc0800000, 0x17 ;  /* 0xc080000019217811 */ /* 0x000fe200078eb8ff */
[----:B------:R-:W-:Y:S01]  /*32b0*/  BSSY.RECONVERGENT B1, `(.L_x_80) ;  /* 0x0000036000017945 */ /* 0x000fe20003800200 */
[----:B------:R-:W-:Y:S02]  /*32c0*/  IADD3 R32, PT, PT, R29, -0x7f, RZ ;  /* 0xffffff811d207810 */ /* 0x000fe40007ffe0ff */
[----:B------:R-:W-:Y:S02]  /*32d0*/  IADD3 R33, PT, PT, -R33, R0, RZ ;  /* 0x0000000021217210 */ /* 0x000fe40007ffe1ff */
[C---:B------:R-:W-:Y:S01]  /*32e0*/  IADD3 R25, PT, PT, R32.reuse, 0x7f, -R25 ;  /* 0x0000007f20197810 */ /* 0x040fe20007ffe819 */
[----:B------:R-:W-:Y:S01]  /*32f0*/  IMAD R0, R32, -0x800000, R3 ;  /* 0xff80000020007824 */ /* 0x000fe200078e0203 */
[----:B------:R-:W0:Y:S01]  /*3300*/  MUFU.RCP R30, R33 ;  /* 0x00000021001e7308 */ /* 0x000e220000001000 */
[----:B------:R-:W-:Y:S01]  /*3310*/  FADD.FTZ R31, -R33, -RZ ;  /* 0x800000ff211f7221 */ /* 0x000fe20000010100 */
[----:B------:R-:W-:-:S03]  /*3320*/  IADD3 R25, PT, PT, R25, R26, RZ ;  /* 0x0000001a19197210 */ /* 0x000fc60007ffe0ff */
[----:B0-----:R-:W-:-:S04]  /*3330*/  FFMA R29, R30, R31, 1 ;  /* 0x3f8000001e1d7423 */ /* 0x001fc8000000001f */
[----:B------:R-:W-:-:S04]  /*3340*/  FFMA R29, R30, R29, R30 ;  /* 0x0000001d1e1d7223 */ /* 0x000fc8000000001e */
[----:B------:R-:W-:-:S04]  /*3350*/  FFMA R30, R0, R29, RZ ;  /* 0x0000001d001e7223 */ /* 0x000fc800000000ff */
[----:B------:R-:W-:-:S04]  /*3360*/  FFMA R3, R31, R30, R0 ;  /* 0x0000001e1f037223 */ /* 0x000fc80000000000 */
[----:B------:R-:W-:-:S04]  /*3370*/  FFMA R30, R29, R3, R30 ;  /* 0x000000031d1e7223 */ /* 0x000fc8000000001e */
[----:B------:R-:W-:-:S04]  /*3380*/  FFMA R31, R31, R30, R0 ;  /* 0x0000001e1f1f7223 */ /* 0x000fc80000000000 */
[----:B------:R-:W-:-:S05]  /*3390*/  FFMA R0, R29, R31, R30 ;  /* 0x0000001f1d007223 */ /* 0x000fca000000001e */
[----:B------:R-:W-:-:S04]  /*33a0*/  SHF.R.U32.HI R3, RZ, 0x17, R0 ;  /* 0x00000017ff037819 */ /* 0x000fc80000011600 */
[----:B------:R-:W-:-:S04]  /*33b0*/  LOP3.LUT R26, R3, 0xff, RZ, 0xc0, !PT ;  /* 0x000000ff031a7812 */ /* 0x000fc800078ec0ff */
[----:B------:R-:W-:-:S04]  /*33c0*/  IADD3 R3, PT, PT, R26, R25, RZ ;  /* 0x000000191a037210 */ /* 0x000fc80007ffe0ff */
[----:B------:R-:W-:-:S04]  /*33d0*/  IADD3 R26, PT, PT, R3, -0x1, RZ ;  /* 0xffffffff031a7810 */ /* 0x000fc80007ffe0ff */
[----:B------:R-:W-:-:S13]  /*33e0*/  ISETP.GE.U32.AND P0, PT, R26, 0xfe, PT ;  /* 0x000000fe1a00780c */ /* 0x000fda0003f06070 */
[----:B------:R-:W-:Y:S05]  /*33f0*/  @!P0 BRA `(.L_x_81) ;  /* 0x0000000000808947 */ /* 0x000fea0003800000 */
[----:B------:R-:W-:-:S13]  /*3400*/  ISETP.GT.AND P0, PT, R3, 0xfe, PT ;  /* 0x000000fe0300780c */ /* 0x000fda0003f04270 */
[----:B------:R-:W-:Y:S05]  /*3410*/  @P0 BRA `(.L_x_82) ;  /* 0x00000000006c0947 */ /* 0x000fea0003800000 */
[----:B------:R-:W-:-:S13]  /*3420*/  ISETP.GE.AND P0, PT, R3, 0x1, PT ;  /* 0x000000010300780c */ /* 0x000fda0003f06270 */
[----:B------:R-:W-:Y:S05]  /*3430*/  @P0 BRA `(.L_x_83) ;  /* 0x0000000000740947 */ /* 0x000fea0003800000 */
[----:B------:R-:W-:Y:S02]  /*3440*/  ISETP.GE.AND P0, PT, R3, -0x18, PT ;  /* 0xffffffe80300780c */ /* 0x000fe40003f06270 */
[----:B------:R-:W-:-:S11]  /*3450*/  LOP3.LUT R0, R0, 0x80000000, RZ, 0xc0, !PT ;  /* 0x8000000000007812 */ /* 0x000fd600078ec0ff */
[----:B------:R-:W-:Y:S05]  /*3460*/  @!P0 BRA `(.L_x_83) ;  /* 0x0000000000688947 */ /* 0x000fea0003800000 */
[CCC-:B------:R-:W-:Y:S01]  /*3470*/  FFMA.RZ R25, R29.reuse, R31.reuse, R30.reuse ;  /* 0x0000001f1d197223 */ /* 0x1c0fe2000000c01e */
[CCC-:B------:R-:W-:Y:S01]  /*3480*/  FFMA.RP R26, R29.reuse, R31.reuse, R30.reuse ;  /* 0x0000001f1d1a7223 */ /* 0x1c0fe2000000801e */
[----:B------:R-:W-:Y:S01]  /*3490*/  FFMA.RM R31, R29, R31, R30 ;  /* 0x0000001f1d1f7223 */ /* 0x000fe2000000401e */
[----:B------:R-:W-:Y:S02]  /*34a0*/  IADD3 R29, PT, PT, R3, 0x20, RZ ;  /* 0x00000020031d7810 */ /* 0x000fe40007ffe0ff */
[----:B------:R-:W-:Y:S02]  /*34b0*/  LOP3.LUT R25, R25, 0x7fffff, RZ, 0xc0, !PT ;  /* 0x007fffff19197812 */ /* 0x000fe400078ec0ff */
[----:B------:R-:W-:Y:S02]  /*34c0*/  ISETP.NE.AND P4, PT, R3, RZ, PT ;  /* 0x000000ff0300720c */ /* 0x000fe40003f85270 */
[----:B------:R-:W-:Y:S02]  /*34d0*/  LOP3.LUT R30, R25, 0x800000, RZ, 0xfc, !PT ;  /* 0x00800000191e7812 */ /* 0x000fe400078efcff */
[----:B------:R-:W-:-:S02]  /*34e0*/  ISETP.NE.AND P0, PT, R3, RZ, PT ;  /* 0x000000ff0300720c */ /* 0x000fc40003f05270 */
[----:B------:R-:W-:Y:S02]  /*34f0*/  IADD3 R3, PT, PT, -R3, RZ, RZ ;  /* 0x000000ff03037210 */ /* 0x000fe40007ffe1ff */
[----:B------:R-:W-:Y:S02]  /*3500*/  SHF.L.U32 R29, R30, R29, RZ ;  /* 0x0000001d1e1d7219 */ /* 0x000fe400000006ff */
[----:B------:R-:W-:Y:S02]  /*3510*/  FSETP.NEU.FTZ.AND P3, PT, R26, R31, PT ;  /* 0x0000001f1a00720b */ /* 0x000fe40003f7d000 */
[----:B------:R-:W-:Y:S02]  /*3520*/  SEL R3, R3, RZ, P4 ;  /* 0x000000ff03037207 */ /* 0x000fe40002000000 */
[----:B------:R-:W-:Y:S02]  /*3530*/  ISETP.NE.AND P0, PT, R29, RZ, P0 ;  /* 0x000000ff1d00720c */ /* 0x000fe40000705270 */
[----:B------:R-:W-:-:S02]  /*3540*/  SHF.R.U32.HI R30, RZ, R3, R30 ;  /* 0x00000003ff1e7219 */ /* 0x000fc4000001161e */
[----:B------:R-:W-:Y:S02]  /*3550*/  PLOP3.LUT P0, PT, P3, P0, PT, 0xf8, 0x8f ;  /* 0x00000000008f781c */ /* 0x000fe40001f01f70 */
[----:B------:R-:W-:Y:S02]  /*3560*/  SHF.R.U32.HI R25, RZ, 0x1, R30 ;  /* 0x00000001ff197819 */ /* 0x000fe4000001161e */
[----:B------:R-:W-:-:S04]  /*3570*/  SEL R26, RZ, 0x1, !P0 ;  /* 0x00000001ff1a7807 */ /* 0x000fc80004000000 */
[----:B------:R-:W-:-:S04]  /*3580*/  LOP3.LUT R3, R26, 0x1, R25, 0xf8, !PT ;  /* 0x000000011a037812 */ /* 0x000fc800078ef819 */
[----:B------:R-:W-:-:S04]  /*3590*/  LOP3.LUT R30, R3, R30, RZ, 0xc0, !PT ;  /* 0x0000001e031e7212 */ /* 0x000fc800078ec0ff */
[----:B------:R-:W-:-:S04]  /*35a0*/  IADD3 R25, PT, PT, R25, R30, RZ ;  /* 0x0000001e19197210 */ /* 0x000fc80007ffe0ff */
[----:B------:R-:W-:Y:S01]  /*35b0*/  LOP3.LUT R0, R25, R0, RZ, 0xfc, !PT ;  /* 0x0000000019007212 */ /* 0x000fe200078efcff */
[----:B------:R-:W-:Y:S06]  /*35c0*/  BRA `(.L_x_83) ;  /* 0x0000000000107947 */ /* 0x000fec0003800000 */
.L_x_82:
[----:B------:R-:W-:-:S04]  /*35d0*/  LOP3.LUT R0, R0, 0x80000000, RZ, 0xc0, !PT ;  /* 0x8000000000007812 */ /* 0x000fc800078ec0ff */
[----:B------:R-:W-:Y:S01]  /*35e0*/  LOP3.LUT R0, R0, 0x7f800000, RZ, 0xfc, !PT ;  /* 0x7f80000000007812 */ /* 0x000fe200078efcff */
[----:B------:R-:W-:Y:S06]  /*35f0*/  BRA `(.L_x_83) ;  /* 0x0000000000047947 */ /* 0x000fec0003800000 */
.L_x_81:
[----:B------:R-:W-:-:S07]  /*3600*/  LEA R0, R25, R0, 0x17 ;  /* 0x0000000019007211 */ /* 0x000fce00078eb8ff */
.L_x_83:
[----:B------:R-:W-:Y:S05]  /*3610*/  BSYNC.RECONVERGENT B1 ;  /* 0x0000000000017941 */ /* 0x000fea0003800200 */
.L_x_80:
[----:B------:R-:W-:Y:S05]  /*3620*/  BRA `(.L_x_84) ;  /* 0x0000000000207947 */ /* 0x000fea0003800000 */
.L_x_79:
[----:B------:R-:W-:-:S04]  /*3630*/  LOP3.LUT R0, R0, 0x80000000, R3, 0x48, !PT ;  /* 0x8000000000007812 */ /* 0x000fc800078e4803 */
[----:B------:R-:W-:Y:S01]  /*3640*/  LOP3.LUT R0, R0, 0x7f800000, RZ, 0xfc, !PT ;  /* 0x7f80000000007812 */ /* 0x000fe200078efcff */
[----:B------:R-:W-:Y:S06]  /*3650*/  BRA `(.L_x_84) ;  /* 0x0000000000147947 */ /* 0x000fec0003800000 */
.L_x_78:
[----:B------:R-:W-:Y:S01]  /*3660*/  LOP3.LUT R0, R0, 0x80000000, R3, 0x48, !PT ;  /* 0x8000000000007812 */ /* 0x000fe200078e4803 */
[----:B------:R-:W-:Y:S06]  /*3670*/  BRA `(.L_x_84) ;  /* 0x00000000000c7947 */ /* 0x000fec0003800000 */
.L_x_77:
[----:B------:R-:W0:Y:S01]  /*3680*/  MUFU.RSQ R0, -QNAN ;  /* 0xffc0000000007908 */ /* 0x000e220000001400 */
[----:B------:R-:W-:Y:S05]  /*3690*/  BRA `(.L_x_84) ;  /* 0x0000000000047947 */ /* 0x000fea0003800000 */
.L_x_76:
[----:B------:R-:W-:-:S07]  /*36a0*/  FADD.FTZ R0, R3, R0 ;  /* 0x0000000003007221 */ /* 0x000fce0000010000 */
.L_x_84:
[----:B------:R-:W-:Y:S05]  /*36b0*/  BSYNC.RECONVERGENT B0 ;  /* 0x0000000000007941 */ /* 0x000fea0003800200 */
.L_x_74:
[----:B------:R-:W-:-:S04]  /*36c0*/  HFMA2 R3, -RZ, RZ, 0, 0 ;  /* 0x00000000ff037431 */ /* 0x000fc800000001ff */
[----:B0-----:R-:W-:Y:S05]  /*36d0*/  RET.REL.NODEC R2 `(_Z23joseph3d_lm_cuda_kernelPfS_S_S_S_S_yjjj) ;  /* 0xffffffc802487950 */ /* 0x001fea0003c3ffff */
.L_x_85:
[----:B------:R-:W-:-:S00]  /*36e0*/  BRA `(.L_x_85) ;  /* 0xfffffffc00fc7947 */ /* 0x000fc0000383ffff */
[----:B------:R-:W-:-:S00]  /*36f0*/  NOP ;  /* 0x0000000000007918 */ /* 0x000fc00000000000 */
        /* <DEDUP_REMOVED lines=8> */
.L_x_87:


//--------------------- .nv.shared.reserved.0     --------------------------
	.section	.nv.shared.reserved.0,"aw",@nobits
	.weak		__nv_reservedSMEM_offset_0_alias
	.size		__nv_reservedSMEM_offset_0_alias, 0, 64
	.other		__nv_reservedSMEM_offset_0_alias,@"STO_CUDA_RESERVED_SHARED STV_DEFAULT"
__nv_reservedSMEM_offset_0_alias:
	.zero		0
	.zero		64


//--------------------- .nv.constant0._Z23joseph3d_lm_cuda_kernelPfS_S_S_S_S_yjjj --------------------------
	.section	.nv.constant0._Z23joseph3d_lm_cuda_kernelPfS_S_S_S_S_yjjj,"a",@progbits
	.sectionflags	@""
	.align	4
.nv.constant0._Z23joseph3d_lm_cuda_kernelPfS_S_S_S_S_yjjj:
	.zero		964


//--------------------- SYMBOLS --------------------------

	.type		.nv.reservedSmem.offset0,@object
	.size		.nv.reservedSmem.offset0,0x4
